	.target	sm_100a

	.elftype	@"ET_EXEC"


//--------------------- .note.nv.tkinfo           --------------------------
	.section	.note.nv.tkinfo,"",@"SHT_NOTE"
	.sectionflags	@"SHF_NOTE_NV_TKINFO"
	.tkinfo
        /*0018*/ 	.word	0x00000002
        /*0030*/ 	.string	""
        /*0030*/ 	.string	"ptxas"
        /*0030*/ 	.string	"Cuda compilation tools, release 13.0, V13.0.88"
        /*0030*/ 	.string	"Build cuda_13.0.r13.0/compiler.36424714_0"
        /*0030*/ 	.string	"-arch sm_100a -m 64 "



//--------------------- .note.nv.cuinfo           --------------------------
	.section	.note.nv.cuinfo,"",@"SHT_NOTE"
	.sectionflags	@"SHF_NOTE_NV_CUINFO"
        /*0018*/ 	.short	0x0002
        /*001a*/ 	.short	0x0064
        /*001c*/ 	.short	0x0082
	.zero		2


//--------------------- .nv.info                  --------------------------
	.section	.nv.info,"",@"SHT_CUDA_INFO"
	.align	4


	//----- nvinfo : EIATTR_REGCOUNT
	.align		4
        /*0000*/ 	.byte	0x04, 0x2f
        /*0002*/ 	.short	(.L_19 - .L_18)
	.align		4
.L_18:
        /*0004*/ 	.word	index@(_ZN7cutlass13device_kernelINS_4gemm6kernel13GemmUniversalIN4cute5tupleIJiiiiEEENS1_10collective13CollectiveMmaINS1_35MainloopSm100TmaUmmaWarpSpecializedILi3ELi2ELi4ENS5_IJNS4_1CILi2EEENSA_ILi1EEESC_EEEEENS5_IJNSA_ILi256EEENSA_ILi64EEENSA_ILi128EEEEEENS_6half_tENS5_IJlSC_lEEESJ_SK_NS4_8TiledMMAINS4_8MMA_AtomIJNS4_26SM100_MMA_F16BF16_2x1SM_SSISJ_SJ_fLi256ELi64ELNS4_4UMMA5MajorE0ELSP_0ELNSO_7ScaleInE0ELSQ_0EEEEEENS4_6LayoutINS5_IJSC_SC_SC_EEENS5_IJNSA_ILi0EEESV_SV_EEEEENS5_IJNS4_10UnderscoreESY_SY_EEEEENS4_18SM100_TMA_2SM_LOADENS4_14ComposedLayoutINS4_7SwizzleILi3ELi4ELi3EEENS4_18smem_ptr_flag_bitsILi16EEENST_INS5_IJNSA_ILi8EEESG_EEENS5_IJSG_SC_EEEEEEEvNS4_8identityES11_S1B_vS1C_EENS_8epilogue10collective18CollectiveEpilogueINS1E_23Sm100TmaWarpSpecializedILi3ELi2ELi32ELb1ELb0EEEJNS5_IJSH_SG_SH_EEENS5_IJNST_ISH_SC_EENST_INSA_ILi32EEESC_EEEEESJ_SK_SJ_SK_NS1E_6fusion15FusionCallbacksIS1I_NS1O_17LinearCombinationISJ_fSJ_fLNS_15FloatRoundStyleE2EEES1J_S1N_JEEENS4_5SM1004TMEM4LOAD26SM100_TMEM_LOAD_32dp32b32xENS4_13SM90_TMA_LOADENS12_INS13_ILi2ELi4ELi3EEES16_NST_INS5_IJS17_S1L_EEENS5_IJS1L_SC_EEEEEEENS4_39AutoVectorizingCopyWithAssumedAlignmentILi128EEENS4_14SM90_TMA_STOREES23_S25_S25_EEEvvEEEEvNT_6ParamsE)
        /*0008*/ 	.word	0x00000072


	//----- nvinfo : EIATTR_FRAME_SIZE
	.align		4
.L_19:
        /*000c*/ 	.byte	0x04, 0x11
        /*000e*/ 	.short	(.L_21 - .L_20)
	.align		4
.L_20:
        /*0010*/ 	.word	index@($__internal_2_$__cuda_sm10x_tcgen05_guardrail_trap_unallocated_columns_being_dealloced)
        /*0014*/ 	.word	0x00000000


	//----- nvinfo : EIATTR_FRAME_SIZE
	.align		4
.L_21:
        /*0018*/ 	.byte	0x04, 0x11
        /*001a*/ 	.short	(.L_23 - .L_22)
	.align		4
.L_22:
        /*001c*/ 	.word	index@($__internal_1_$__cuda_sm10x_tcgen05_guardrail_trap_phase_invalid_during_alloc)
        /*0020*/ 	.word	0x00000000


	//----- nvinfo : EIATTR_FRAME_SIZE
	.align		4
.L_23:
        /*0024*/ 	.byte	0x04, 0x11
        /*0026*/ 	.short	(.L_25 - .L_24)
	.align		4
.L_24:
        /*0028*/ 	.word	index@($__internal_0_$__cuda_sm10x_tcgen05_guardrail_trap_col_being_dealloced_not_returned_by_alloc)
        /*002c*/ 	.word	0x00000000


	//----- nvinfo : EIATTR_FRAME_SIZE
	.align		4
.L_25:
        /*0030*/ 	.byte	0x04, 0x11
        /*0032*/ 	.short	(.L_27 - .L_26)
	.align		4
.L_26:
        /*0034*/ 	.word	index@(_ZN7cutlass13device_kernelINS_4gemm6kernel13GemmUniversalIN4cute5tupleIJiiiiEEENS1_10collective13CollectiveMmaINS1_35MainloopSm100TmaUmmaWarpSpecializedILi3ELi2ELi4ENS5_IJNS4_1CILi2EEENSA_ILi1EEESC_EEEEENS5_IJNSA_ILi256EEENSA_ILi64EEENSA_ILi128EEEEEENS_6half_tENS5_IJlSC_lEEESJ_SK_NS4_8TiledMMAINS4_8MMA_AtomIJNS4_26SM100_MMA_F16BF16_2x1SM_SSISJ_SJ_fLi256ELi64ELNS4_4UMMA5MajorE0ELSP_0ELNSO_7ScaleInE0ELSQ_0EEEEEENS4_6LayoutINS5_IJSC_SC_SC_EEENS5_IJNSA_ILi0EEESV_SV_EEEEENS5_IJNS4_10UnderscoreESY_SY_EEEEENS4_18SM100_TMA_2SM_LOADENS4_14ComposedLayoutINS4_7SwizzleILi3ELi4ELi3EEENS4_18smem_ptr_flag_bitsILi16EEENST_INS5_IJNSA_ILi8EEESG_EEENS5_IJSG_SC_EEEEEEEvNS4_8identityES11_S1B_vS1C_EENS_8epilogue10collective18CollectiveEpilogueINS1E_23Sm100TmaWarpSpecializedILi3ELi2ELi32ELb1ELb0EEEJNS5_IJSH_SG_SH_EEENS5_IJNST_ISH_SC_EENST_INSA_ILi32EEESC_EEEEESJ_SK_SJ_SK_NS1E_6fusion15FusionCallbacksIS1I_NS1O_17LinearCombinationISJ_fSJ_fLNS_15FloatRoundStyleE2EEES1J_S1N_JEEENS4_5SM1004TMEM4LOAD26SM100_TMEM_LOAD_32dp32b32xENS4_13SM90_TMA_LOADENS12_INS13_ILi2ELi4ELi3EEES16_NST_INS5_IJS17_S1L_EEENS5_IJS1L_SC_EEEEEEENS4_39AutoVectorizingCopyWithAssumedAlignmentILi128EEENS4_14SM90_TMA_STOREES23_S25_S25_EEEvvEEEEvNT_6ParamsE)
        /*0038*/ 	.word	0x00000000


	//----- nvinfo : EIATTR_MIN_STACK_SIZE
	.align		4
.L_27:
        /*003c*/ 	.byte	0x04, 0x12
        /*003e*/ 	.short	(.L_29 - .L_28)
	.align		4
.L_28:
        /*0040*/ 	.word	index@(_ZN7cutlass13device_kernelINS_4gemm6kernel13GemmUniversalIN4cute5tupleIJiiiiEEENS1_10collective13CollectiveMmaINS1_35MainloopSm100TmaUmmaWarpSpecializedILi3ELi2ELi4ENS5_IJNS4_1CILi2EEENSA_ILi1EEESC_EEEEENS5_IJNSA_ILi256EEENSA_ILi64EEENSA_ILi128EEEEEENS_6half_tENS5_IJlSC_lEEESJ_SK_NS4_8TiledMMAINS4_8MMA_AtomIJNS4_26SM100_MMA_F16BF16_2x1SM_SSISJ_SJ_fLi256ELi64ELNS4_4UMMA5MajorE0ELSP_0ELNSO_7ScaleInE0ELSQ_0EEEEEENS4_6LayoutINS5_IJSC_SC_SC_EEENS5_IJNSA_ILi0EEESV_SV_EEEEENS5_IJNS4_10UnderscoreESY_SY_EEEEENS4_18SM100_TMA_2SM_LOADENS4_14ComposedLayoutINS4_7SwizzleILi3ELi4ELi3EEENS4_18smem_ptr_flag_bitsILi16EEENST_INS5_IJNSA_ILi8EEESG_EEENS5_IJSG_SC_EEEEEEEvNS4_8identityES11_S1B_vS1C_EENS_8epilogue10collective18CollectiveEpilogueINS1E_23Sm100TmaWarpSpecializedILi3ELi2ELi32ELb1ELb0EEEJNS5_IJSH_SG_SH_EEENS5_IJNST_ISH_SC_EENST_INSA_ILi32EEESC_EEEEESJ_SK_SJ_SK_NS1E_6fusion15FusionCallbacksIS1I_NS1O_17LinearCombinationISJ_fSJ_fLNS_15FloatRoundStyleE2EEES1J_S1N_JEEENS4_5SM1004TMEM4LOAD26SM100_TMEM_LOAD_32dp32b32xENS4_13SM90_TMA_LOADENS12_INS13_ILi2ELi4ELi3EEES16_NST_INS5_IJS17_S1L_EEENS5_IJS1L_SC_EEEEEEENS4_39AutoVectorizingCopyWithAssumedAlignmentILi128EEENS4_14SM90_TMA_STOREES23_S25_S25_EEEvvEEEEvNT_6ParamsE)
        /*0044*/ 	.word	0x00000000
.L_29:


//--------------------- .nv.compat                --------------------------
	.section	.nv.compat,"",@"SHT_CUDA_COMPAT_INFO"
	.align	4
        /*0000*/ 	.byte	0x02, 0x09, 0x01, 0x00, 0x02, 0x02, 0x02, 0x00, 0x02, 0x05, 0x05, 0x00, 0x03, 0x07, 0x01, 0x01
        /*0010*/ 	.byte	0x02, 0x03, 0x01, 0x00, 0x02, 0x06, 0x01, 0x00, 0x04, 0x0b, 0x08, 0x00, 0x09, 0x00, 0x00, 0x00
        /*0020*/ 	.byte	0x00, 0x00, 0x00, 0x00


//--------------------- .nv.info._ZN7cutlass13device_kernelINS_4gemm6kernel13GemmUniversalIN4cute5tupleIJiiiiEEENS1_10collective13CollectiveMmaINS1_35MainloopSm100TmaUmmaWarpSpecializedILi3ELi2ELi4ENS5_IJNS4_1CILi2EEENSA_ILi1EEESC_EEEEENS5_IJNSA_ILi256EEENSA_ILi64EEENSA_ILi128EEEEEENS_6half_tENS5_IJlSC_lEEESJ_SK_NS4_8TiledMMAINS4_8MMA_AtomIJNS4_26SM100_MMA_F16BF16_2x1SM_SSISJ_SJ_fLi256ELi64ELNS4_4UMMA5MajorE0ELSP_0ELNSO_7ScaleInE0ELSQ_0EEEEEENS4_6LayoutINS5_IJSC_SC_SC_EEENS5_IJNSA_ILi0EEESV_SV_EEEEENS5_IJNS4_10UnderscoreESY_SY_EEEEENS4_18SM100_TMA_2SM_LOADENS4_14ComposedLayoutINS4_7SwizzleILi3ELi4ELi3EEENS4_18smem_ptr_flag_bitsILi16EEENST_INS5_IJNSA_ILi8EEESG_EEENS5_IJSG_SC_EEEEEEEvNS4_8identityES11_S1B_vS1C_EENS_8epilogue10collective18CollectiveEpilogueINS1E_23Sm100TmaWarpSpecializedILi3ELi2ELi32ELb1ELb0EEEJNS5_IJSH_SG_SH_EEENS5_IJNST_ISH_SC_EENST_INSA_ILi32EEESC_EEEEESJ_SK_SJ_SK_NS1E_6fusion15FusionCallbacksIS1I_NS1O_17LinearCombinationISJ_fSJ_fLNS_15FloatRoundStyleE2EEES1J_S1N_JEEENS4_5SM1004TMEM4LOAD26SM100_TMEM_LOAD_32dp32b32xENS4_13SM90_TMA_LOADENS12_INS13_ILi2ELi4ELi3EEES16_NST_INS5_IJS17_S1L_EEENS5_IJS1L_SC_EEEEEEENS4_39AutoVectorizingCopyWithAssumedAlignmentILi128EEENS4_14SM90_TMA_STOREES23_S25_S25_EEEvvEEEEvNT_6ParamsE --------------------------
	.section	.nv.info._ZN7cutlass13device_kernelINS_4gemm6kernel13GemmUniversalIN4cute5tupleIJiiiiEEENS1_10collective13CollectiveMmaINS1_35MainloopSm100TmaUmmaWarpSpecializedILi3ELi2ELi4ENS5_IJNS4_1CILi2EEENSA_ILi1EEESC_EEEEENS5_IJNSA_ILi256EEENSA_ILi64EEENSA_ILi128EEEEEENS_6half_tENS5_IJlSC_lEEESJ_SK_NS4_8TiledMMAINS4_8MMA_AtomIJNS4_26SM100_MMA_F16BF16_2x1SM_SSISJ_SJ_fLi256ELi64ELNS4_4UMMA5MajorE0ELSP_0ELNSO_7ScaleInE0ELSQ_0EEEEEENS4_6LayoutINS5_IJSC_SC_SC_EEENS5_IJNSA_ILi0EEESV_SV_EEEEENS5_IJNS4_10UnderscoreESY_SY_EEEEENS4_18SM100_TMA_2SM_LOADENS4_14ComposedLayoutINS4_7SwizzleILi3ELi4ELi3EEENS4_18smem_ptr_flag_bitsILi16EEENST_INS5_IJNSA_ILi8EEESG_EEENS5_IJSG_SC_EEEEEEEvNS4_8identityES11_S1B_vS1C_EENS_8epilogue10collective18CollectiveEpilogueINS1E_23Sm100TmaWarpSpecializedILi3ELi2ELi32ELb1ELb0EEEJNS5_IJSH_SG_SH_EEENS5_IJNST_ISH_SC_EENST_INSA_ILi32EEESC_EEEEESJ_SK_SJ_SK_NS1E_6fusion15FusionCallbacksIS1I_NS1O_17LinearCombinationISJ_fSJ_fLNS_15FloatRoundStyleE2EEES1J_S1N_JEEENS4_5SM1004TMEM4LOAD26SM100_TMEM_LOAD_32dp32b32xENS4_13SM90_TMA_LOADENS12_INS13_ILi2ELi4ELi3EEES16_NST_INS5_IJS17_S1L_EEENS5_IJS1L_SC_EEEEEEENS4_39AutoVectorizingCopyWithAssumedAlignmentILi128EEENS4_14SM90_TMA_STOREES23_S25_S25_EEEvvEEEEvNT_6ParamsE,"",@"SHT_CUDA_INFO"
	.sectionflags	@""
	.align	4


	//----- nvinfo : EIATTR_CUDA_API_VERSION
	.align		4
        /*0000*/ 	.byte	0x04, 0x37
        /*0002*/ 	.short	(.L_31 - .L_30)
.L_30:
        /*0004*/ 	.word	0x00000082


	//----- nvinfo : EIATTR_KPARAM_INFO
	.align		4
.L_31:
        /*0008*/ 	.byte	0x04, 0x17
        /*000a*/ 	.short	(.L_33 - .L_32)
.L_32:
        /*000c*/ 	.word	0x00000000
        /*0010*/ 	.short	0x0000
        /*0012*/ 	.short	0x0000
        /*0014*/ 	.byte	0x00, 0xf0, 0x01, 0x20


	//----- nvinfo : EIATTR_AT_ENTRY_FRAGMENTS
	.align		4
.L_33:
        /*0018*/ 	.byte	0x04, 0x4f
        /*001a*/ 	.short	(.L_35 - .L_34)


	//   ....[0]....
.L_34:
        /*001c*/ 	.word	0x00000007


	//----- nvinfo : EIATTR_RESERVED_SMEM_USED
	.align		4
.L_35:
        /*0020*/ 	.byte	0x01, 0x41
	.zero		2


	//----- nvinfo : EIATTR_SPARSE_MMA_MASK
	.align		4
        /*0024*/ 	.byte	0x03, 0x50
        /*0026*/ 	.short	0x0000


	//----- nvinfo : EIATTR_TCGEN05_2CTA_USED
	.align		4
        /*0028*/ 	.byte	0x01, 0x52
	.zero		2


	//----- nvinfo : EIATTR_MAXREG_COUNT
	.align		4
        /*002c*/ 	.byte	0x03, 0x1b
        /*002e*/ 	.short	0x00ff


	//----- nvinfo : EIATTR_NUM_BARRIERS
	.align		4
        /*0030*/ 	.byte	0x02, 0x4c
        /*0032*/ 	.byte	0x07
	.zero		1


	//----- nvinfo : EIATTR_EXTERNS
	.align		4
        /*0034*/ 	.byte	0x04, 0x0f
        /*0036*/ 	.short	(.L_37 - .L_36)


	//   ....[0]....
	.align		4
.L_36:
        /*0038*/ 	.word	index@(__assertfail)


	//----- nvinfo : EIATTR_MERCURY_ISA_VERSION
	.align		4
.L_37:
        /*003c*/ 	.byte	0x03, 0x5f
        /*003e*/ 	.short	0x0101


	//----- nvinfo : EIATTR_INT_WARP_WIDE_INSTR_OFFSETS
	.align		4
        /*0040*/ 	.byte	0x04, 0x31
        /*0042*/ 	.short	(.L_39 - .L_38)


	//   ....[0]....
.L_38:
        /*0044*/ 	.word	0x00000cd0


	//   ....[1]....
        /*0048*/ 	.word	0x00000d70


	//   ....[2]....
        /*004c*/ 	.word	0x00002230


	//   ....[3]....
        /*0050*/ 	.word	0x00004230


	//   ....[4]....
        /*0054*/ 	.word	0x00004260


	//   ....[5]....
        /*0058*/ 	.word	0x000042b0


	//   ....[6]....
        /*005c*/ 	.word	0x00004ba0


	//   ....[7]....
        /*0060*/ 	.word	0x00004bc0


	//   ....[8]....
        /*0064*/ 	.word	0x00004e90


	//   ....[9]....
        /*0068*/ 	.word	0x00004fc0


	//----- nvinfo : EIATTR_COOP_GROUP_MASK_REGIDS
	.align		4
.L_39:
        /*006c*/ 	.byte	0x04, 0x29
        /*006e*/ 	.short	(.L_41 - .L_40)


	//   ....[0]....
.L_40:
        /*0070*/ 	.word	0xffffffff


	//   ....[1]....
        /*0074*/ 	.word	0xffffffff


	//   ....[2]....
        /*0078*/ 	.word	0xffffffff


	//   ....[3]....
        /*007c*/ 	.word	0xffffffff


	//   ....[4]....
        /*0080*/ 	.word	0xffffffff


	//   ....[5]....
        /*0084*/ 	.word	0xffffffff


	//   ....[6]....
        /*0088*/ 	.word	0xffffffff


	//   ....[7]....
        /*008c*/ 	.word	0xffffffff


	//   ....[8]....
        /*0090*/ 	.word	0xffffffff


	//   ....[9]....
        /*0094*/ 	.word	0xffffffff


	//   ....[10]....
        /*0098*/ 	.word	0xffffffff


	//   ....[11]....
        /*009c*/ 	.word	0xffffffff


	//   ....[12]....
        /*00a0*/ 	.word	0xffffffff


	//   ....[13]....
        /*00a4*/ 	.word	0xffffffff


	//----- nvinfo : EIATTR_COOP_GROUP_INSTR_OFFSETS
	.align		4
.L_41:
        /*00a8*/ 	.byte	0x04, 0x28
        /*00aa*/ 	.short	(.L_43 - .L_42)


	//   ....[0]....
.L_42:
        /*00ac*/ 	.word	0x000000c0


	//   ....[1]....
        /*00b0*/ 	.word	0x00000500


	//   ....[2]....
        /*00b4*/ 	.word	0x00000660


	//   ....[3]....
        /*00b8*/ 	.word	0x000007d0


	//   ....[4]....
        /*00bc*/ 	.word	0x000008c0


	//   ....[5]....
        /*00c0*/ 	.word	0x00000a20


	//   ....[6]....
        /*00c4*/ 	.word	0x00000bb0


	//   ....[7]....
        /*00c8*/ 	.word	0x00000df0


	//   ....[8]....
        /*00cc*/ 	.word	0x00002110


	//   ....[9]....
        /*00d0*/ 	.word	0x00002e60


	//   ....[10]....
        /*00d4*/ 	.word	0x00003330


	//   ....[11]....
        /*00d8*/ 	.word	0x00003360


	//   ....[12]....
        /*00dc*/ 	.word	0x00004140


	//   ....[13]....
        /*00e0*/ 	.word	0x00004350


	//----- nvinfo : EIATTR_VRC_CTA_INIT_COUNT
	.align		4
.L_43:
        /*00e4*/ 	.byte	0x02, 0x4a
        /*00e6*/ 	.byte	0x80
	.zero		1


	//----- nvinfo : EIATTR_SYSCALL_OFFSETS
	.align		4
        /*00e8*/ 	.byte	0x04, 0x46
        /*00ea*/ 	.short	(.L_45 - .L_44)


	//   ....[0]....
.L_44:
        /*00ec*/ 	.word	0x00005b70


	//   ....[1]....
        /*00f0*/ 	.word	0x00005c60


	//   ....[2]....
        /*00f4*/ 	.word	0x000064a0


	//   ....[3]....
        /*00f8*/ 	.word	0x00007150


	//----- nvinfo : EIATTR_MBARRIER_INSTR_OFFSETS
	.align		4
.L_45:
        /*00fc*/ 	.byte	0x04, 0x39
        /*00fe*/ 	.short	(.L_47 - .L_46)


	//   ....[0]....
.L_46:
        /*0100*/ 	.word	0x000005f0
        /*0104*/ 	.word	0x000000ff
        /*0108*/ 	.word	0x00000000
        /*010c*/ 	.short	0x0100
        /*010e*/ 	.byte	0x08
	.zero		1


	//   ....[1]....
        /*0110*/ 	.word	0x00000600
        /*0114*/ 	.word	0x000000ff
        /*0118*/ 	.word	0x00000018
        /*011c*/ 	.short	0x0100
        /*011e*/ 	.byte	0x08
	.zero		1


	//   ....[2]....
        /*0120*/ 	.word	0x00000610
        /*0124*/ 	.word	0x000000ff
        /*0128*/ 	.word	0x00000008
        /*012c*/ 	.short	0x0100
        /*012e*/ 	.byte	0x08
	.zero		1


	//   ....[3]....
        /*0130*/ 	.word	0x00000620
        /*0134*/ 	.word	0x000000ff
        /*0138*/ 	.word	0x00000020
        /*013c*/ 	.short	0x0100
        /*013e*/ 	.byte	0x08
	.zero		1


	//   ....[4]....
        /*0140*/ 	.word	0x00000630
        /*0144*/ 	.word	0x000000ff
        /*0148*/ 	.word	0x00000010
        /*014c*/ 	.short	0x0100
        /*014e*/ 	.byte	0x08
	.zero		1


	//   ....[5]....
        /*0150*/ 	.word	0x00000640
        /*0154*/ 	.word	0x000000ff
        /*0158*/ 	.word	0x00000028
        /*015c*/ 	.short	0x0100
        /*015e*/ 	.byte	0x08
	.zero		1


	//   ....[6]....
        /*0160*/ 	.word	0x00000760
        /*0164*/ 	.word	0x000000ff
        /*0168*/ 	.word	0x00000030
        /*016c*/ 	.short	0x0100
        /*016e*/ 	.byte	0x09
	.zero		1


	//   ....[7]....
        /*0170*/ 	.word	0x00000770
        /*0174*/ 	.word	0x000000ff
        /*0178*/ 	.word	0x00000048
        /*017c*/ 	.short	0x0100
        /*017e*/ 	.byte	0x09
	.zero		1


	//   ....[8]....
        /*0180*/ 	.word	0x00000780
        /*0184*/ 	.word	0x000000ff
        /*0188*/ 	.word	0x00000038
        /*018c*/ 	.short	0x0100
        /*018e*/ 	.byte	0x09
	.zero		1


	//   ....[9]....
        /*0190*/ 	.word	0x00000790
        /*0194*/ 	.word	0x000000ff
        /*0198*/ 	.word	0x00000050
        /*019c*/ 	.short	0x0100
        /*019e*/ 	.byte	0x09
	.zero		1


	//   ....[10]....
        /*01a0*/ 	.word	0x000007a0
        /*01a4*/ 	.word	0x000000ff
        /*01a8*/ 	.word	0x00000040
        /*01ac*/ 	.short	0x0100
        /*01ae*/ 	.byte	0x09
	.zero		1


	//   ....[11]....
        /*01b0*/ 	.word	0x000007b0
        /*01b4*/ 	.word	0x000000ff
        /*01b8*/ 	.word	0x00000058
        /*01bc*/ 	.short	0x0100
        /*01be*/ 	.byte	0x09
	.zero		1


	//   ....[12]....
        /*01c0*/ 	.word	0x00000890
        /*01c4*/ 	.word	0x000000ff
        /*01c8*/ 	.word	0x00000060
        /*01cc*/ 	.short	0x0100
        /*01ce*/ 	.byte	0x08
	.zero		1


	//   ....[13]....
        /*01d0*/ 	.word	0x000008a0
        /*01d4*/ 	.word	0x000000ff
        /*01d8*/ 	.word	0x00000068
        /*01dc*/ 	.short	0x0100
        /*01de*/ 	.byte	0x08
	.zero		1


	//   ....[14]....
        /*01e0*/ 	.word	0x000009d0
        /*01e4*/ 	.word	0x000000ff
        /*01e8*/ 	.word	0x00000070
        /*01ec*/ 	.short	0x0100
        /*01ee*/ 	.byte	0x08
	.zero		1


	//   ....[15]....
        /*01f0*/ 	.word	0x000009e0
        /*01f4*/ 	.word	0x000000ff
        /*01f8*/ 	.word	0x00000080
        /*01fc*/ 	.short	0x0100
        /*01fe*/ 	.byte	0x08
	.zero		1


	//   ....[16]....
        /*0200*/ 	.word	0x000009f0
        /*0204*/ 	.word	0x000000ff
        /*0208*/ 	.word	0x00000078
        /*020c*/ 	.short	0x0100
        /*020e*/ 	.byte	0x08
	.zero		1


	//   ....[17]....
        /*0210*/ 	.word	0x00000a00
        /*0214*/ 	.word	0x000000ff
        /*0218*/ 	.word	0x00000088
        /*021c*/ 	.short	0x0100
        /*021e*/ 	.byte	0x08
	.zero		1


	//   ....[18]....
        /*0220*/ 	.word	0x00000b20
        /*0224*/ 	.word	0x000000ff
        /*0228*/ 	.word	0x00000090
        /*022c*/ 	.short	0x0100
        /*022e*/ 	.byte	0x09
	.zero		1


	//   ....[19]....
        /*0230*/ 	.word	0x00000b30
        /*0234*/ 	.word	0x000000ff
        /*0238*/ 	.word	0x000000b0
        /*023c*/ 	.short	0x0100
        /*023e*/ 	.byte	0x09
	.zero		1


	//   ....[20]....
        /*0240*/ 	.word	0x00000b40
        /*0244*/ 	.word	0x000000ff
        /*0248*/ 	.word	0x00000098
        /*024c*/ 	.short	0x0100
        /*024e*/ 	.byte	0x09
	.zero		1


	//   ....[21]....
        /*0250*/ 	.word	0x00000b50
        /*0254*/ 	.word	0x000000ff
        /*0258*/ 	.word	0x000000b8
        /*025c*/ 	.short	0x0100
        /*025e*/ 	.byte	0x09
	.zero		1


	//   ....[22]....
        /*0260*/ 	.word	0x00000b60
        /*0264*/ 	.word	0x000000ff
        /*0268*/ 	.word	0x000000a0
        /*026c*/ 	.short	0x0100
        /*026e*/ 	.byte	0x09
	.zero		1


	//   ....[23]....
        /*0270*/ 	.word	0x00000b70
        /*0274*/ 	.word	0x000000ff
        /*0278*/ 	.word	0x000000c0
        /*027c*/ 	.short	0x0100
        /*027e*/ 	.byte	0x09
	.zero		1


	//   ....[24]....
        /*0280*/ 	.word	0x00000b80
        /*0284*/ 	.word	0x000000ff
        /*0288*/ 	.word	0x000000a8
        /*028c*/ 	.short	0x0100
        /*028e*/ 	.byte	0x09
	.zero		1


	//   ....[25]....
        /*0290*/ 	.word	0x00000b90
        /*0294*/ 	.word	0x000000ff
        /*0298*/ 	.word	0x000000c8
        /*029c*/ 	.short	0x0100
        /*029e*/ 	.byte	0x09
	.zero		1


	//   ....[26]....
        /*02a0*/ 	.word	0x00000c80
        /*02a4*/ 	.word	0x000000ff
        /*02a8*/ 	.word	0x000000d0
        /*02ac*/ 	.short	0x0100
        /*02ae*/ 	.byte	0x08
	.zero		1


	//   ....[27]....
        /*02b0*/ 	.word	0x00000c90
        /*02b4*/ 	.word	0x000000ff
        /*02b8*/ 	.word	0x000000e0
        /*02bc*/ 	.short	0x0100
        /*02be*/ 	.byte	0x08
	.zero		1


	//   ....[28]....
        /*02c0*/ 	.word	0x00000ca0
        /*02c4*/ 	.word	0x000000ff
        /*02c8*/ 	.word	0x000000d8
        /*02cc*/ 	.short	0x0100
        /*02ce*/ 	.byte	0x08
	.zero		1


	//   ....[29]....
        /*02d0*/ 	.word	0x00000cb0
        /*02d4*/ 	.word	0x000000ff
        /*02d8*/ 	.word	0x000000e8
        /*02dc*/ 	.short	0x0100
        /*02de*/ 	.byte	0x08
	.zero		1


	//   ....[30]....
        /*02e0*/ 	.word	0x00000da0
        /*02e4*/ 	.word	0x000000ff
        /*02e8*/ 	.word	0x000000f0
        /*02ec*/ 	.short	0x0100
        /*02ee*/ 	.byte	0x06
	.zero		1


	//   ....[31]....
        /*02f0*/ 	.word	0x000017b0
        /*02f4*/ 	.word	0x00000002
        /*02f8*/ 	.word	0x000000e0
        /*02fc*/ 	.short	0x010a
        /*02fe*/ 	.byte	0xff
	.zero		1


	//   ....[32]....
        /*0300*/ 	.word	0x000017e0
        /*0304*/ 	.word	0x00000002
        /*0308*/ 	.word	0x000000d0
        /*030c*/ 	.short	0x0101
        /*030e*/ 	.byte	0xff
	.zero		1


	//   ....[33]....
        /*0310*/ 	.word	0x000018b0
        /*0314*/ 	.word	0x000000ff
        /*0318*/ 	.word	0x00000018
        /*031c*/ 	.short	0x010a
        /*031e*/ 	.byte	0x08
	.zero		1


	//   ....[34]....
        /*0320*/ 	.word	0x000019b0
        /*0324*/ 	.word	0x000000ff
        /*0328*/ 	.word	0x00000018
        /*032c*/ 	.short	0x010a
        /*032e*/ 	.byte	0x21
	.zero		1


	//   ....[35]....
        /*0330*/ 	.word	0x00001b60
        /*0334*/ 	.word	0x000000ff
        /*0338*/ 	.word	0x00000018
        /*033c*/ 	.short	0x010a
        /*033e*/ 	.byte	0x08
	.zero		1


	//   ....[36]....
        /*0340*/ 	.word	0x00001d20
        /*0344*/ 	.word	0x000000ff
        /*0348*/ 	.word	0x00000068
        /*034c*/ 	.short	0x0101
        /*034e*/ 	.byte	0x04
	.zero		1


	//   ....[37]....
        /*0350*/ 	.word	0x00001d40
        /*0354*/ 	.word	0x000000ff
        /*0358*/ 	.word	0x00000018
        /*035c*/ 	.short	0x010a
        /*035e*/ 	.byte	0x08
	.zero		1


	//   ....[38]....
        /*0360*/ 	.word	0x00001dc0
        /*0364*/ 	.word	0x000000ff
        /*0368*/ 	.word	0x00000018
        /*036c*/ 	.short	0x010a
        /*036e*/ 	.byte	0x21
	.zero		1


	//   ....[39]....
        /*0370*/ 	.word	0x00001f50
        /*0374*/ 	.word	0x000000ff
        /*0378*/ 	.word	0x00000018
        /*037c*/ 	.short	0x010a
        /*037e*/ 	.byte	0x08
	.zero		1


	//   ....[40]....
        /*0380*/ 	.word	0x00002140
        /*0384*/ 	.word	0x00000002
        /*0388*/ 	.word	0x00000070
        /*038c*/ 	.short	0x010a
        /*038e*/ 	.byte	0xff
	.zero		1


	//   ....[41]....
        /*0390*/ 	.word	0x00002200
        /*0394*/ 	.word	0x00000002
        /*0398*/ 	.word	0x00000000
        /*039c*/ 	.short	0x0101
        /*039e*/ 	.byte	0xff
	.zero		1


	//   ....[42]....
        /*03a0*/ 	.word	0x00002760
        /*03a4*/ 	.word	0x000000ff
        /*03a8*/ 	.word	0x00000000
        /*03ac*/ 	.short	0x010a
        /*03ae*/ 	.byte	0x05
	.zero		1


	//   ....[43]....
        /*03b0*/ 	.word	0x000027f0
        /*03b4*/ 	.word	0x000000ff
        /*03b8*/ 	.word	0x00000000
        /*03bc*/ 	.short	0x010a
        /*03be*/ 	.byte	0x05
	.zero		1


	//   ....[44]....
        /*03c0*/ 	.word	0x00002890
        /*03c4*/ 	.word	0x00000000
        /*03c8*/ 	.word	0x00000000
        /*03cc*/ 	.short	0x010a
        /*03ce*/ 	.byte	0xff
	.zero		1


	//   ....[45]....
        /*03d0*/ 	.word	0x000029c0
        /*03d4*/ 	.word	0x00000000
        /*03d8*/ 	.word	0x000000d0
        /*03dc*/ 	.short	0x010a
        /*03de*/ 	.byte	0xff
	.zero		1


	//   ....[46]....
        /*03e0*/ 	.word	0x00002a30
        /*03e4*/ 	.word	0x00000000
        /*03e8*/ 	.word	0x00000000
        /*03ec*/ 	.short	0x0101
        /*03ee*/ 	.byte	0xff
	.zero		1


	//   ....[47]....
        /*03f0*/ 	.word	0x00002a50
        /*03f4*/ 	.word	0x000000ff
        /*03f8*/ 	.word	0x00000080
        /*03fc*/ 	.short	0x010a
        /*03fe*/ 	.byte	0x05
	.zero		1


	//   ....[48]....
        /*0400*/ 	.word	0x00002b70
        /*0404*/ 	.word	0x00000000
        /*0408*/ 	.word	0x00000070
        /*040c*/ 	.short	0x010a
        /*040e*/ 	.byte	0xff
	.zero		1


	//   ....[49]....
        /*0410*/ 	.word	0x00002c70
        /*0414*/ 	.word	0x00000000
        /*0418*/ 	.word	0x00000000
        /*041c*/ 	.short	0x0101
        /*041e*/ 	.byte	0xff
	.zero		1


	//   ....[50]....
        /*0420*/ 	.word	0x00002d00
        /*0424*/ 	.word	0x000000ff
        /*0428*/ 	.word	0x00000080
        /*042c*/ 	.short	0x0106
        /*042e*/ 	.byte	0x05
	.zero		1


	//   ....[51]....
        /*0430*/ 	.word	0x00002d20
        /*0434*/ 	.word	0x000000ff
        /*0438*/ 	.word	0x00000080
        /*043c*/ 	.short	0x010a
        /*043e*/ 	.byte	0x05
	.zero		1


	//   ....[52]....
        /*0440*/ 	.word	0x00002db0
        /*0444*/ 	.word	0x000000ff
        /*0448*/ 	.word	0x00000080
        /*044c*/ 	.short	0x0106
        /*044e*/ 	.byte	0x04
	.zero		1


	//   ....[53]....
        /*0450*/ 	.word	0x00002df0
        /*0454*/ 	.word	0x00000000
        /*0458*/ 	.word	0x00000080
        /*045c*/ 	.short	0x010a
        /*045e*/ 	.byte	0xff
	.zero		1


	//   ....[54]....
        /*0460*/ 	.word	0x00003030
        /*0464*/ 	.word	0x000000ff
        /*0468*/ 	.word	0x00000008
        /*046c*/ 	.short	0x010a
        /*046e*/ 	.byte	0x06
	.zero		1


	//   ....[55]....
        /*0470*/ 	.word	0x00003050
        /*0474*/ 	.word	0x000000ff
        /*0478*/ 	.word	0x00000008
        /*047c*/ 	.short	0x010a
        /*047e*/ 	.byte	0x06
	.zero		1


	//   ....[56]....
        /*0480*/ 	.word	0x000031e0
        /*0484*/ 	.word	0x000000ff
        /*0488*/ 	.word	0x00000008
        /*048c*/ 	.short	0x010a
        /*048e*/ 	.byte	0x06
	.zero		1


	//   ....[57]....
        /*0490*/ 	.word	0x00003200
        /*0494*/ 	.word	0x000000ff
        /*0498*/ 	.word	0x00000008
        /*049c*/ 	.short	0x010a
        /*049e*/ 	.byte	0x06
	.zero		1


	//   ....[58]....
        /*04a0*/ 	.word	0x000032c0
        /*04a4*/ 	.word	0x000000ff
        /*04a8*/ 	.word	0x00000000
        /*04ac*/ 	.short	0x0101
        /*04ae*/ 	.byte	0x07
	.zero		1


	//   ....[59]....
        /*04b0*/ 	.word	0x00003680
        /*04b4*/ 	.word	0x00000000
        /*04b8*/ 	.word	0x00000070
        /*04bc*/ 	.short	0x010a
        /*04be*/ 	.byte	0xff
	.zero		1


	//   ....[60]....
        /*04c0*/ 	.word	0x00003740
        /*04c4*/ 	.word	0x00000000
        /*04c8*/ 	.word	0x00000000
        /*04cc*/ 	.short	0x0101
        /*04ce*/ 	.byte	0xff
	.zero		1


	//   ....[61]....
        /*04d0*/ 	.word	0x000037f0
        /*04d4*/ 	.word	0x000000ff
        /*04d8*/ 	.word	0x00000000
        /*04dc*/ 	.short	0x010a
        /*04de*/ 	.byte	0x09
	.zero		1


	//   ....[62]....
        /*04e0*/ 	.word	0x00003810
        /*04e4*/ 	.word	0x000000ff
        /*04e8*/ 	.word	0x000000b0
        /*04ec*/ 	.short	0x010a
        /*04ee*/ 	.byte	0x08
	.zero		1


	//   ....[63]....
        /*04f0*/ 	.word	0x000038c0
        /*04f4*/ 	.word	0x000000ff
        /*04f8*/ 	.word	0x00000000
        /*04fc*/ 	.short	0x010a
        /*04fe*/ 	.byte	0x0e
	.zero		1


	//   ....[64]....
        /*0500*/ 	.word	0x000039f0
        /*0504*/ 	.word	0x000000ff
        /*0508*/ 	.word	0x00000000
        /*050c*/ 	.short	0x010a
        /*050e*/ 	.byte	0x26
	.zero		1


	//   ....[65]....
        /*0510*/ 	.word	0x00003e30
        /*0514*/ 	.word	0x000000ff
        /*0518*/ 	.word	0x00000000
        /*051c*/ 	.short	0x010a
        /*051e*/ 	.byte	0x08
	.zero		1


	//   ....[66]....
        /*0520*/ 	.word	0x00003ec0
        /*0524*/ 	.word	0x000000ff
        /*0528*/ 	.word	0x00000000
        /*052c*/ 	.short	0x010a
        /*052e*/ 	.byte	0x08
	.zero		1


	//   ....[67]....
        /*0530*/ 	.word	0x00003f50
        /*0534*/ 	.word	0x000000ff
        /*0538*/ 	.word	0x00000000
        /*053c*/ 	.short	0x010a
        /*053e*/ 	.byte	0x08
	.zero		1


	//   ....[68]....
        /*0540*/ 	.word	0x00003ff0
        /*0544*/ 	.word	0x00000000
        /*0548*/ 	.word	0x00000000
        /*054c*/ 	.short	0x010a
        /*054e*/ 	.byte	0xff
	.zero		1


	//   ....[69]....
        /*0550*/ 	.word	0x00004030
        /*0554*/ 	.word	0x00000000
        /*0558*/ 	.word	0x00000000
        /*055c*/ 	.short	0x010a
        /*055e*/ 	.byte	0xff
	.zero		1


	//   ....[70]....
        /*0560*/ 	.word	0x000040a0
        /*0564*/ 	.word	0x000000ff
        /*0568*/ 	.word	0x00000000
        /*056c*/ 	.short	0x0101
        /*056e*/ 	.byte	0x05
	.zero		1


	//   ....[71]....
        /*0570*/ 	.word	0x000040e0
        /*0574*/ 	.word	0x000000ff
        /*0578*/ 	.word	0x000000f0
        /*057c*/ 	.short	0x010a
        /*057e*/ 	.byte	0x07
	.zero		1


	//   ....[72]....
        /*0580*/ 	.word	0x00004130
        /*0584*/ 	.word	0x000000ff
        /*0588*/ 	.word	0x00000000
        /*058c*/ 	.short	0x0101
        /*058e*/ 	.byte	0x05
	.zero		1


	//   ....[73]....
        /*0590*/ 	.word	0x00004540
        /*0594*/ 	.word	0x00000000
        /*0598*/ 	.word	0x00000070
        /*059c*/ 	.short	0x010a
        /*059e*/ 	.byte	0xff
	.zero		1


	//   ....[74]....
        /*05a0*/ 	.word	0x00004600
        /*05a4*/ 	.word	0x00000000
        /*05a8*/ 	.word	0x00000000
        /*05ac*/ 	.short	0x0101
        /*05ae*/ 	.byte	0xff
	.zero		1


	//   ....[75]....
        /*05b0*/ 	.word	0x00004920
        /*05b4*/ 	.word	0x000000ff
        /*05b8*/ 	.word	0x00000068
        /*05bc*/ 	.short	0x010a
        /*05be*/ 	.byte	0x06
	.zero		1


	//   ....[76]....
        /*05c0*/ 	.word	0x00004b40
        /*05c4*/ 	.word	0x000000ff
        /*05c8*/ 	.word	0x00000048
        /*05cc*/ 	.short	0x010a
        /*05ce*/ 	.byte	0x0f
	.zero		1


	//   ....[77]....
        /*05d0*/ 	.word	0x00004d40
        /*05d4*/ 	.word	0x000000ff
        /*05d8*/ 	.word	0x00000030
        /*05dc*/ 	.short	0x010b
        /*05de*/ 	.byte	0x0f
	.zero		1


	//   ....[78]....
        /*05e0*/ 	.word	0x00004d90
        /*05e4*/ 	.word	0x000000ff
        /*05e8*/ 	.word	0x00000000
        /*05ec*/ 	.short	0x0101
        /*05ee*/ 	.byte	0x10
	.zero		1


	//   ....[79]....
        /*05f0*/ 	.word	0x00004dd0
        /*05f4*/ 	.word	0x000000ff
        /*05f8*/ 	.word	0x00000048
        /*05fc*/ 	.short	0x010a
        /*05fe*/ 	.byte	0x0d
	.zero		1


	//   ....[80]....
        /*0600*/ 	.word	0x00005010
        /*0604*/ 	.word	0x000000ff
        /*0608*/ 	.word	0x00000030
        /*060c*/ 	.short	0x010b
        /*060e*/ 	.byte	0x0d
	.zero		1


	//   ....[81]....
        /*0610*/ 	.word	0x00005080
        /*0614*/ 	.word	0x000000ff
        /*0618*/ 	.word	0x00000000
        /*061c*/ 	.short	0x0101
        /*061e*/ 	.byte	0x0f
	.zero		1


	//   ....[82]....
        /*0620*/ 	.word	0x000050d0
        /*0624*/ 	.word	0x000000ff
        /*0628*/ 	.word	0x00000000
        /*062c*/ 	.short	0x010a
        /*062e*/ 	.byte	0x04
	.zero		1


	//   ....[83]....
        /*0630*/ 	.word	0x00005160
        /*0634*/ 	.word	0x000000ff
        /*0638*/ 	.word	0x00000000
        /*063c*/ 	.short	0x010a
        /*063e*/ 	.byte	0x04
	.zero		1


	//   ....[84]....
        /*0640*/ 	.word	0x00005200
        /*0644*/ 	.word	0x00000000
        /*0648*/ 	.word	0x00000000
        /*064c*/ 	.short	0x010a
        /*064e*/ 	.byte	0xff
	.zero		1


	//   ....[85]....
        /*0650*/ 	.word	0x00005540
        /*0654*/ 	.word	0x00000000
        /*0658*/ 	.word	0x00000070
        /*065c*/ 	.short	0x010a
        /*065e*/ 	.byte	0xff
	.zero		1


	//   ....[86]....
        /*0660*/ 	.word	0x00005650
        /*0664*/ 	.word	0x00000000
        /*0668*/ 	.word	0x00000000
        /*066c*/ 	.short	0x0101
        /*066e*/ 	.byte	0xff
	.zero		1


	//   ....[87]....
        /*0670*/ 	.word	0x000060f0
        /*0674*/ 	.word	0x00000000
        /*0678*/ 	.word	0x00000030
        /*067c*/ 	.short	0x010a
        /*067e*/ 	.byte	0xff
	.zero		1


	//   ....[88]....
        /*0680*/ 	.word	0x00006160
        /*0684*/ 	.word	0x0000006a
        /*0688*/ 	.word	0x00000090
        /*068c*/ 	.short	0x010a
        /*068e*/ 	.byte	0xff
	.zero		1


	//   ....[89]....
        /*0690*/ 	.word	0x00006250
        /*0694*/ 	.word	0x00000000
        /*0698*/ 	.word	0x00000030
        /*069c*/ 	.short	0x010a
        /*069e*/ 	.byte	0xff
	.zero		1


	//   ....[90]....
        /*06a0*/ 	.word	0x00006380
        /*06a4*/ 	.word	0x0000006a
        /*06a8*/ 	.word	0x00000090
        /*06ac*/ 	.short	0x010a
        /*06ae*/ 	.byte	0xff
	.zero		1


	//   ....[91]....
        /*06b0*/ 	.word	0x00006e90
        /*06b4*/ 	.word	0x00000000
        /*06b8*/ 	.word	0x00000000
        /*06bc*/ 	.short	0x0101
        /*06be*/ 	.byte	0xff
	.zero		1


	//   ....[92]....
        /*06c0*/ 	.word	0x00006ea0
        /*06c4*/ 	.word	0x00000002
        /*06c8*/ 	.word	0x00000030
        /*06cc*/ 	.short	0x010a
        /*06ce*/ 	.byte	0xff
	.zero		1


	//   ....[93]....
        /*06d0*/ 	.word	0x00006f70
        /*06d4*/ 	.word	0x00000002
        /*06d8*/ 	.word	0x00000030
        /*06dc*/ 	.short	0x010a
        /*06de*/ 	.byte	0xff
	.zero		1


	//   ....[94]....
        /*06e0*/ 	.word	0x00007270
        /*06e4*/ 	.word	0x0000006a
        /*06e8*/ 	.word	0x00000000
        /*06ec*/ 	.short	0x0101
        /*06ee*/ 	.byte	0xff
	.zero		1


	//   ....[95]....
        /*06f0*/ 	.word	0x00007c00
        /*06f4*/ 	.word	0x00000000
        /*06f8*/ 	.word	0x00000000
        /*06fc*/ 	.short	0x0101
        /*06fe*/ 	.byte	0xff
	.zero		1


	//   ....[96]....
        /*0700*/ 	.word	0x00007e70
        /*0704*/ 	.word	0x000000ff
        /*0708*/ 	.word	0x00000000
        /*070c*/ 	.short	0x0101
        /*070e*/ 	.byte	0x04
	.zero		1


	//   ....[97]....
        /*0710*/ 	.word	0x00007e90
        /*0714*/ 	.word	0x00000002
        /*0718*/ 	.word	0x000000e0
        /*071c*/ 	.short	0x010a
        /*071e*/ 	.byte	0xff
	.zero		1


	//   ....[98]....
        /*0720*/ 	.word	0x00007ef0
        /*0724*/ 	.word	0x00000002
        /*0728*/ 	.word	0x00000018
        /*072c*/ 	.short	0x010a
        /*072e*/ 	.byte	0xff
	.zero		1


	//   ....[99]....
        /*0730*/ 	.word	0x00007f50
        /*0734*/ 	.word	0x00000002
        /*0738*/ 	.word	0x00000018
        /*073c*/ 	.short	0x010a
        /*073e*/ 	.byte	0xff
	.zero		1


	//   ....[100]....
        /*0740*/ 	.word	0x00007fa0
        /*0744*/ 	.word	0x00000002
        /*0748*/ 	.word	0x00000070
        /*074c*/ 	.short	0x010a
        /*074e*/ 	.byte	0xff
	.zero		1


	//   ....[101]....
        /*0750*/ 	.word	0x00008000
        /*0754*/ 	.word	0x00000000
        /*0758*/ 	.word	0x00000000
        /*075c*/ 	.short	0x010a
        /*075e*/ 	.byte	0xff
	.zero		1


	//   ....[102]....
        /*0760*/ 	.word	0x00008060
        /*0764*/ 	.word	0x00000000
        /*0768*/ 	.word	0x00000000
        /*076c*/ 	.short	0x010a
        /*076e*/ 	.byte	0xff
	.zero		1


	//   ....[103]....
        /*0770*/ 	.word	0x000080b0
        /*0774*/ 	.word	0x00000000
        /*0778*/ 	.word	0x000000d0
        /*077c*/ 	.short	0x010a
        /*077e*/ 	.byte	0xff
	.zero		1


	//   ....[104]....
        /*0780*/ 	.word	0x00008110
        /*0784*/ 	.word	0x00000000
        /*0788*/ 	.word	0x00000080
        /*078c*/ 	.short	0x010a
        /*078e*/ 	.byte	0xff
	.zero		1


	//   ....[105]....
        /*0790*/ 	.word	0x00008160
        /*0794*/ 	.word	0x00000000
        /*0798*/ 	.word	0x00000070
        /*079c*/ 	.short	0x010a
        /*079e*/ 	.byte	0xff
	.zero		1


	//   ....[106]....
        /*07a0*/ 	.word	0x000081c0
        /*07a4*/ 	.word	0x00000000
        /*07a8*/ 	.word	0x00000080
        /*07ac*/ 	.short	0x010a
        /*07ae*/ 	.byte	0xff
	.zero		1


	//   ....[107]....
        /*07b0*/ 	.word	0x00008220
        /*07b4*/ 	.word	0x00000004
        /*07b8*/ 	.word	0x00000008
        /*07bc*/ 	.short	0x010a
        /*07be*/ 	.byte	0xff
	.zero		1


	//   ....[108]....
        /*07c0*/ 	.word	0x00008300
        /*07c4*/ 	.word	0x00000002
        /*07c8*/ 	.word	0x00000008
        /*07cc*/ 	.short	0x010a
        /*07ce*/ 	.byte	0xff
	.zero		1


	//   ....[109]....
        /*07d0*/ 	.word	0x00008350
        /*07d4*/ 	.word	0x00000000
        /*07d8*/ 	.word	0x00000070
        /*07dc*/ 	.short	0x010a
        /*07de*/ 	.byte	0xff
	.zero		1


	//   ....[110]....
        /*07e0*/ 	.word	0x000083b0
        /*07e4*/ 	.word	0x00000000
        /*07e8*/ 	.word	0x000000b0
        /*07ec*/ 	.short	0x010a
        /*07ee*/ 	.byte	0xff
	.zero		1


	//   ....[111]....
        /*07f0*/ 	.word	0x00008410
        /*07f4*/ 	.word	0x00000000
        /*07f8*/ 	.word	0x00000000
        /*07fc*/ 	.short	0x010a
        /*07fe*/ 	.byte	0xff
	.zero		1


	//   ....[112]....
        /*0800*/ 	.word	0x00008470
        /*0804*/ 	.word	0x00000000
        /*0808*/ 	.word	0x00000000
        /*080c*/ 	.short	0x010a
        /*080e*/ 	.byte	0xff
	.zero		1


	//   ....[113]....
        /*0810*/ 	.word	0x000084d0
        /*0814*/ 	.word	0x00000000
        /*0818*/ 	.word	0x00000000
        /*081c*/ 	.short	0x010a
        /*081e*/ 	.byte	0xff
	.zero		1


	//   ....[114]....
        /*0820*/ 	.word	0x00008530
        /*0824*/ 	.word	0x00000000
        /*0828*/ 	.word	0x00000000
        /*082c*/ 	.short	0x010a
        /*082e*/ 	.byte	0xff
	.zero		1


	//   ....[115]....
        /*0830*/ 	.word	0x00008590
        /*0834*/ 	.word	0x00000000
        /*0838*/ 	.word	0x000000f0
        /*083c*/ 	.short	0x010a
        /*083e*/ 	.byte	0xff
	.zero		1


	//   ....[116]....
        /*0840*/ 	.word	0x000085e0
        /*0844*/ 	.word	0x00000000
        /*0848*/ 	.word	0x00000070
        /*084c*/ 	.short	0x010a
        /*084e*/ 	.byte	0xff
	.zero		1


	//   ....[117]....
        /*0850*/ 	.word	0x00008640
        /*0854*/ 	.word	0x00000000
        /*0858*/ 	.word	0x00000068
        /*085c*/ 	.short	0x010a
        /*085e*/ 	.byte	0xff
	.zero		1


	//   ....[118]....
        /*0860*/ 	.word	0x000086a0
        /*0864*/ 	.word	0x00000000
        /*0868*/ 	.word	0x00000048
        /*086c*/ 	.short	0x010a
        /*086e*/ 	.byte	0xff
	.zero		1


	//   ....[119]....
        /*0870*/ 	.word	0x00008700
        /*0874*/ 	.word	0x00000000
        /*0878*/ 	.word	0x00000048
        /*087c*/ 	.short	0x010a
        /*087e*/ 	.byte	0xff
	.zero		1


	//   ....[120]....
        /*0880*/ 	.word	0x00008760
        /*0884*/ 	.word	0x00000000
        /*0888*/ 	.word	0x00000000
        /*088c*/ 	.short	0x010a
        /*088e*/ 	.byte	0xff
	.zero		1


	//   ....[121]....
        /*0890*/ 	.word	0x000087c0
        /*0894*/ 	.word	0x00000000
        /*0898*/ 	.word	0x00000000
        /*089c*/ 	.short	0x010a
        /*089e*/ 	.byte	0xff
	.zero		1


	//   ....[122]....
        /*08a0*/ 	.word	0x00008810
        /*08a4*/ 	.word	0x00000000
        /*08a8*/ 	.word	0x00000070
        /*08ac*/ 	.short	0x010a
        /*08ae*/ 	.byte	0xff
	.zero		1


	//   ....[123]....
        /*08b0*/ 	.word	0x00008860
        /*08b4*/ 	.word	0x00000000
        /*08b8*/ 	.word	0x00000030
        /*08bc*/ 	.short	0x010a
        /*08be*/ 	.byte	0xff
	.zero		1


	//   ....[124]....
        /*08c0*/ 	.word	0x000088b0
        /*08c4*/ 	.word	0x0000006a
        /*08c8*/ 	.word	0x00000090
        /*08cc*/ 	.short	0x010a
        /*08ce*/ 	.byte	0xff
	.zero		1


	//   ....[125]....
        /*08d0*/ 	.word	0x00008900
        /*08d4*/ 	.word	0x00000002
        /*08d8*/ 	.word	0x00000030
        /*08dc*/ 	.short	0x010a
        /*08de*/ 	.byte	0xff
	.zero		1


	//----- nvinfo : EIATTR_NUM_MBARRIERS
	.align		4
.L_47:
        /*08e0*/ 	.byte	0x03, 0x38
        /*08e2*/ 	.short	0x001f


	//----- nvinfo : EIATTR_EXIT_INSTR_OFFSETS
	.align		4
        /*08e4*/ 	.byte	0x04, 0x1c
        /*08e6*/ 	.short	(.L_49 - .L_48)


	//   ....[0]....
.L_48:
        /*08e8*/ 	.word	0x000028c0


	//   ....[1]....
        /*08ec*/ 	.word	0x00002dc0


	//   ....[2]....
        /*08f0*/ 	.word	0x00002e20


	//   ....[3]....
        /*08f4*/ 	.word	0x00004360


	//   ....[4]....
        /*08f8*/ 	.word	0x00005230


	//   ....[5]....
        /*08fc*/ 	.word	0x00005270


	//   ....[6]....
        /*0900*/ 	.word	0x00007d60


	//   ....[7]....
        /*0904*/ 	.word	0x00007de0


	//   ....[8]....
        /*0908*/ 	.word	0x00007e10


	//   ....[9]....
        /*090c*/ 	.word	0x00007e80


	//----- nvinfo : EIATTR_MAX_THREADS
	.align		4
.L_49:
        /*0910*/ 	.byte	0x04, 0x05
        /*0912*/ 	.short	(.L_51 - .L_50)
.L_50:
        /*0914*/ 	.word	0x00000100
        /*0918*/ 	.word	0x00000001
        /*091c*/ 	.word	0x00000001


	//----- nvinfo : EIATTR_CRS_STACK_SIZE
	.align		4
.L_51:
        /*0920*/ 	.byte	0x04, 0x1e
        /*0922*/ 	.short	(.L_53 - .L_52)
.L_52:
        /*0924*/ 	.word	0x00000000


	//----- nvinfo : EIATTR_CBANK_PARAM_SIZE
	.align		4
.L_53:
        /*0928*/ 	.byte	0x03, 0x19
        /*092a*/ 	.short	0x0800


	//----- nvinfo : EIATTR_PARAM_CBANK
	.align		4
        /*092c*/ 	.byte	0x04, 0x0a
        /*092e*/ 	.short	(.L_55 - .L_54)
	.align		4
.L_54:
        /*0930*/ 	.word	index@(.nv.constant0._ZN7cutlass13device_kernelINS_4gemm6kernel13GemmUniversalIN4cute5tupleIJiiiiEEENS1_10collective13CollectiveMmaINS1_35MainloopSm100TmaUmmaWarpSpecializedILi3ELi2ELi4ENS5_IJNS4_1CILi2EEENSA_ILi1EEESC_EEEEENS5_IJNSA_ILi256EEENSA_ILi64EEENSA_ILi128EEEEEENS_6half_tENS5_IJlSC_lEEESJ_SK_NS4_8TiledMMAINS4_8MMA_AtomIJNS4_26SM100_MMA_F16BF16_2x1SM_SSISJ_SJ_fLi256ELi64ELNS4_4UMMA5MajorE0ELSP_0ELNSO_7ScaleInE0ELSQ_0EEEEEENS4_6LayoutINS5_IJSC_SC_SC_EEENS5_IJNSA_ILi0EEESV_SV_EEEEENS5_IJNS4_10UnderscoreESY_SY_EEEEENS4_18SM100_TMA_2SM_LOADENS4_14ComposedLayoutINS4_7SwizzleILi3ELi4ELi3EEENS4_18smem_ptr_flag_bitsILi16EEENST_INS5_IJNSA_ILi8EEESG_EEENS5_IJSG_SC_EEEEEEEvNS4_8identityES11_S1B_vS1C_EENS_8epilogue10collective18CollectiveEpilogueINS1E_23Sm100TmaWarpSpecializedILi3ELi2ELi32ELb1ELb0EEEJNS5_IJSH_SG_SH_EEENS5_IJNST_ISH_SC_EENST_INSA_ILi32EEESC_EEEEESJ_SK_SJ_SK_NS1E_6fusion15FusionCallbacksIS1I_NS1O_17LinearCombinationISJ_fSJ_fLNS_15FloatRoundStyleE2EEES1J_S1N_JEEENS4_5SM1004TMEM4LOAD26SM100_TMEM_LOAD_32dp32b32xENS4_13SM90_TMA_LOADENS12_INS13_ILi2ELi4ELi3EEES16_NST_INS5_IJS17_S1L_EEENS5_IJS1L_SC_EEEEEEENS4_39AutoVectorizingCopyWithAssumedAlignmentILi128EEENS4_14SM90_TMA_STOREES23_S25_S25_EEEvvEEEEvNT_6ParamsE)
        /*0934*/ 	.short	0x0380
        /*0936*/ 	.short	0x0800


	//----- nvinfo : EIATTR_SW_WAR
	.align		4
.L_55:
        /*0938*/ 	.byte	0x04, 0x36
        /*093a*/ 	.short	(.L_57 - .L_56)
.L_56:
        /*093c*/ 	.word	0x00000008
.L_57:


//--------------------- .nv.callgraph             --------------------------
	.section	.nv.callgraph,"",@"SHT_CUDA_CALLGRAPH"
	.align	4
	.sectionentsize	8
	.align		4
        /*0000*/ 	.word	0x00000000
	.align		4
        /*0004*/ 	.word	0xffffffff
	.align		4
        /*0008*/ 	.word	index@(_ZN7cutlass13device_kernelINS_4gemm6kernel13GemmUniversalIN4cute5tupleIJiiiiEEENS1_10collective13CollectiveMmaINS1_35MainloopSm100TmaUmmaWarpSpecializedILi3ELi2ELi4ENS5_IJNS4_1CILi2EEENSA_ILi1EEESC_EEEEENS5_IJNSA_ILi256EEENSA_ILi64EEENSA_ILi128EEEEEENS_6half_tENS5_IJlSC_lEEESJ_SK_NS4_8TiledMMAINS4_8MMA_AtomIJNS4_26SM100_MMA_F16BF16_2x1SM_SSISJ_SJ_fLi256ELi64ELNS4_4UMMA5MajorE0ELSP_0ELNSO_7ScaleInE0ELSQ_0EEEEEENS4_6LayoutINS5_IJSC_SC_SC_EEENS5_IJNSA_ILi0EEESV_SV_EEEEENS5_IJNS4_10UnderscoreESY_SY_EEEEENS4_18SM100_TMA_2SM_LOADENS4_14ComposedLayoutINS4_7SwizzleILi3ELi4ELi3EEENS4_18smem_ptr_flag_bitsILi16EEENST_INS5_IJNSA_ILi8EEESG_EEENS5_IJSG_SC_EEEEEEEvNS4_8identityES11_S1B_vS1C_EENS_8epilogue10collective18CollectiveEpilogueINS1E_23Sm100TmaWarpSpecializedILi3ELi2ELi32ELb1ELb0EEEJNS5_IJSH_SG_SH_EEENS5_IJNST_ISH_SC_EENST_INSA_ILi32EEESC_EEEEESJ_SK_SJ_SK_NS1E_6fusion15FusionCallbacksIS1I_NS1O_17LinearCombinationISJ_fSJ_fLNS_15FloatRoundStyleE2EEES1J_S1N_JEEENS4_5SM1004TMEM4LOAD26SM100_TMEM_LOAD_32dp32b32xENS4_13SM90_TMA_LOADENS12_INS13_ILi2ELi4ELi3EEES16_NST_INS5_IJS17_S1L_EEENS5_IJS1L_SC_EEEEEEENS4_39AutoVectorizingCopyWithAssumedAlignmentILi128EEENS4_14SM90_TMA_STOREES23_S25_S25_EEEvvEEEEvNT_6ParamsE)
	.align		4
        /*000c*/ 	.word	index@(__assertfail)
	.align		4
        /*0010*/ 	.word	0x00000000
	.align		4
        /*0014*/ 	.word	0xfffffffe
	.align		4
        /*0018*/ 	.word	0x00000000
	.align		4
        /*001c*/ 	.word	0xfffffffd
	.align		4
        /*0020*/ 	.word	0x00000000
	.align		4
        /*0024*/ 	.word	0xfffffffc


//--------------------- .nv.constant4             --------------------------
	.section	.nv.constant4,"a",@progbits
	.align	8
	.align		8
.nv.constant4:
        /*0000*/ 	.dword	__assertfail
	.align		8
        /*0008*/ 	.dword	__unnamed_1
	.align		8
        /*0010*/ 	.dword	__unnamed_2
	.align		8
        /*0018*/ 	.dword	_ZN39_INTERNAL_fd8aa63d_4_k_cu_8a239a5b_65794cuda3std3__45__cpo5beginE
	.align		8
        /*0020*/ 	.dword	_ZN39_INTERNAL_fd8aa63d_4_k_cu_8a239a5b_65794cuda3std3__45__cpo3endE
	.align		8
        /*0028*/ 	.dword	_ZN39_INTERNAL_fd8aa63d_4_k_cu_8a239a5b_65794cuda3std3__45__cpo6cbeginE
	.align		8
        /*0030*/ 	.dword	_ZN39_INTERNAL_fd8aa63d_4_k_cu_8a239a5b_65794cuda3std3__45__cpo4cendE
	.align		8
        /*0038*/ 	.dword	_ZN39_INTERNAL_fd8aa63d_4_k_cu_8a239a5b_65794cuda3std3__441_GLOBAL__N__fd8aa63d_4_k_cu_8a239a5b_65796ignoreE
	.align		8
        /*0040*/ 	.dword	_ZN39_INTERNAL_fd8aa63d_4_k_cu_8a239a5b_65794cuda3std3__419piecewise_constructE
	.align		8
        /*0048*/ 	.dword	_ZN39_INTERNAL_fd8aa63d_4_k_cu_8a239a5b_65794cuda3std3__48in_placeE
	.align		8
        /*0050*/ 	.dword	_ZN39_INTERNAL_fd8aa63d_4_k_cu_8a239a5b_65794cuda3std6ranges3__45__cpo4swapE
	.align		8
        /*0058*/ 	.dword	_ZN39_INTERNAL_fd8aa63d_4_k_cu_8a239a5b_65794cuda3std6ranges3__45__cpo9iter_moveE
	.align		8
        /*0060*/ 	.dword	_ZN39_INTERNAL_fd8aa63d_4_k_cu_8a239a5b_65794cute7productE
	.align		8
        /*0068*/ 	.dword	_ZN39_INTERNAL_fd8aa63d_4_k_cu_8a239a5b_65794cute1_E
	.align		8
        /*0070*/ 	.dword	$str$25
	.align		8
        /*0078*/ 	.dword	$str$26
	.align		8
        /*0080*/ 	.dword	$str$27
	.align		8
        /*0088*/ 	.dword	$str$28


//--------------------- .text._ZN7cutlass13device_kernelINS_4gemm6kernel13GemmUniversalIN4cute5tupleIJiiiiEEENS1_10collective13CollectiveMmaINS1_35MainloopSm100TmaUmmaWarpSpecializedILi3ELi2ELi4ENS5_IJNS4_1CILi2EEENSA_ILi1EEESC_EEEEENS5_IJNSA_ILi256EEENSA_ILi64EEENSA_ILi128EEEEEENS_6half_tENS5_IJlSC_lEEESJ_SK_NS4_8TiledMMAINS4_8MMA_AtomIJNS4_26SM100_MMA_F16BF16_2x1SM_SSISJ_SJ_fLi256ELi64ELNS4_4UMMA5MajorE0ELSP_0ELNSO_7ScaleInE0ELSQ_0EEEEEENS4_6LayoutINS5_IJSC_SC_SC_EEENS5_IJNSA_ILi0EEESV_SV_EEEEENS5_IJNS4_10UnderscoreESY_SY_EEEEENS4_18SM100_TMA_2SM_LOADENS4_14ComposedLayoutINS4_7SwizzleILi3ELi4ELi3EEENS4_18smem_ptr_flag_bitsILi16EEENST_INS5_IJNSA_ILi8EEESG_EEENS5_IJSG_SC_EEEEEEEvNS4_8identityES11_S1B_vS1C_EENS_8epilogue10collective18CollectiveEpilogueINS1E_23Sm100TmaWarpSpecializedILi3ELi2ELi32ELb1ELb0EEEJNS5_IJSH_SG_SH_EEENS5_IJNST_ISH_SC_EENST_INSA_ILi32EEESC_EEEEESJ_SK_SJ_SK_NS1E_6fusion15FusionCallbacksIS1I_NS1O_17LinearCombinationISJ_fSJ_fLNS_15FloatRoundStyleE2EEES1J_S1N_JEEENS4_5SM1004TMEM4LOAD26SM100_TMEM_LOAD_32dp32b32xENS4_13SM90_TMA_LOADENS12_INS13_ILi2ELi4ELi3EEES16_NST_INS5_IJS17_S1L_EEENS5_IJS1L_SC_EEEEEEENS4_39AutoVectorizingCopyWithAssumedAlignmentILi128EEENS4_14SM90_TMA_STOREES23_S25_S25_EEEvvEEEEvNT_6ParamsE --------------------------
	.section	.text._ZN7cutlass13device_kernelINS_4gemm6kernel13GemmUniversalIN4cute5tupleIJiiiiEEENS1_10collective13CollectiveMmaINS1_35MainloopSm100TmaUmmaWarpSpecializedILi3ELi2ELi4ENS5_IJNS4_1CILi2EEENSA_ILi1EEESC_EEEEENS5_IJNSA_ILi256EEENSA_ILi64EEENSA_ILi128EEEEEENS_6half_tENS5_IJlSC_lEEESJ_SK_NS4_8TiledMMAINS4_8MMA_AtomIJNS4_26SM100_MMA_F16BF16_2x1SM_SSISJ_SJ_fLi256ELi64ELNS4_4UMMA5MajorE0ELSP_0ELNSO_7ScaleInE0ELSQ_0EEEEEENS4_6LayoutINS5_IJSC_SC_SC_EEENS5_IJNSA_ILi0EEESV_SV_EEEEENS5_IJNS4_10UnderscoreESY_SY_EEEEENS4_18SM100_TMA_2SM_LOADENS4_14ComposedLayoutINS4_7SwizzleILi3ELi4ELi3EEENS4_18smem_ptr_flag_bitsILi16EEENST_INS5_IJNSA_ILi8EEESG_EEENS5_IJSG_SC_EEEEEEEvNS4_8identityES11_S1B_vS1C_EENS_8epilogue10collective18CollectiveEpilogueINS1E_23Sm100TmaWarpSpecializedILi3ELi2ELi32ELb1ELb0EEEJNS5_IJSH_SG_SH_EEENS5_IJNST_ISH_SC_EENST_INSA_ILi32EEESC_EEEEESJ_SK_SJ_SK_NS1E_6fusion15FusionCallbacksIS1I_NS1O_17LinearCombinationISJ_fSJ_fLNS_15FloatRoundStyleE2EEES1J_S1N_JEEENS4_5SM1004TMEM4LOAD26SM100_TMEM_LOAD_32dp32b32xENS4_13SM90_TMA_LOADENS12_INS13_ILi2ELi4ELi3EEES16_NST_INS5_IJS17_S1L_EEENS5_IJS1L_SC_EEEEEEENS4_39AutoVectorizingCopyWithAssumedAlignmentILi128EEENS4_14SM90_TMA_STOREES23_S25_S25_EEEvvEEEEvNT_6ParamsE,"ax",@progbits
	.align	128
.text._ZN7cutlass13device_kernelINS_4gemm6kernel13GemmUniversalIN4cute5tupleIJiiiiEEENS1_10collective13CollectiveMmaINS1_35MainloopSm100TmaUmmaWarpSpecializedILi3ELi2ELi4ENS5_IJNS4_1CILi2EEENSA_ILi1EEESC_EEEEENS5_IJNSA_ILi256EEENSA_ILi64EEENSA_ILi128EEEEEENS_6half_tENS5_IJlSC_lEEESJ_SK_NS4_8TiledMMAINS4_8MMA_AtomIJNS4_26SM100_MMA_F16BF16_2x1SM_SSISJ_SJ_fLi256ELi64ELNS4_4UMMA5MajorE0ELSP_0ELNSO_7ScaleInE0ELSQ_0EEEEEENS4_6LayoutINS5_IJSC_SC_SC_EEENS5_IJNSA_ILi0EEESV_SV_EEEEENS5_IJNS4_10UnderscoreESY_SY_EEEEENS4_18SM100_TMA_2SM_LOADENS4_14ComposedLayoutINS4_7SwizzleILi3ELi4ELi3EEENS4_18smem_ptr_flag_bitsILi16EEENST_INS5_IJNSA_ILi8EEESG_EEENS5_IJSG_SC_EEEEEEEvNS4_8identityES11_S1B_vS1C_EENS_8epilogue10collective18CollectiveEpilogueINS1E_23Sm100TmaWarpSpecializedILi3ELi2ELi32ELb1ELb0EEEJNS5_IJSH_SG_SH_EEENS5_IJNST_ISH_SC_EENST_INSA_ILi32EEESC_EEEEESJ_SK_SJ_SK_NS1E_6fusion15FusionCallbacksIS1I_NS1O_17LinearCombinationISJ_fSJ_fLNS_15FloatRoundStyleE2EEES1J_S1N_JEEENS4_5SM1004TMEM4LOAD26SM100_TMEM_LOAD_32dp32b32xENS4_13SM90_TMA_LOADENS12_INS13_ILi2ELi4ELi3EEES16_NST_INS5_IJS17_S1L_EEENS5_IJS1L_SC_EEEEEEENS4_39AutoVectorizingCopyWithAssumedAlignmentILi128EEENS4_14SM90_TMA_STOREES23_S25_S25_EEEvvEEEEvNT_6ParamsE:
        .type           _ZN7cutlass13device_kernelINS_4gemm6kernel13GemmUniversalIN4cute5tupleIJiiiiEEENS1_10collective13CollectiveMmaINS1_35MainloopSm100TmaUmmaWarpSpecializedILi3ELi2ELi4ENS5_IJNS4_1CILi2EEENSA_ILi1EEESC_EEEEENS5_IJNSA_ILi256EEENSA_ILi64EEENSA_ILi128EEEEEENS_6half_tENS5_IJlSC_lEEESJ_SK_NS4_8TiledMMAINS4_8MMA_AtomIJNS4_26SM100_MMA_F16BF16_2x1SM_SSISJ_SJ_fLi256ELi64ELNS4_4UMMA5MajorE0ELSP_0ELNSO_7ScaleInE0ELSQ_0EEEEEENS4_6LayoutINS5_IJSC_SC_SC_EEENS5_IJNSA_ILi0EEESV_SV_EEEEENS5_IJNS4_10UnderscoreESY_SY_EEEEENS4_18SM100_TMA_2SM_LOADENS4_14ComposedLayoutINS4_7SwizzleILi3ELi4ELi3EEENS4_18smem_ptr_flag_bitsILi16EEENST_INS5_IJNSA_ILi8EEESG_EEENS5_IJSG_SC_EEEEEEEvNS4_8identityES11_S1B_vS1C_EENS_8epilogue10collective18CollectiveEpilogueINS1E_23Sm100TmaWarpSpecializedILi3ELi2ELi32ELb1ELb0EEEJNS5_IJSH_SG_SH_EEENS5_IJNST_ISH_SC_EENST_INSA_ILi32EEESC_EEEEESJ_SK_SJ_SK_NS1E_6fusion15FusionCallbacksIS1I_NS1O_17LinearCombinationISJ_fSJ_fLNS_15FloatRoundStyleE2EEES1J_S1N_JEEENS4_5SM1004TMEM4LOAD26SM100_TMEM_LOAD_32dp32b32xENS4_13SM90_TMA_LOADENS12_INS13_ILi2ELi4ELi3EEES16_NST_INS5_IJS17_S1L_EEENS5_IJS1L_SC_EEEEEEENS4_39AutoVectorizingCopyWithAssumedAlignmentILi128EEENS4_14SM90_TMA_STOREES23_S25_S25_EEEvvEEEEvNT_6ParamsE,@function
        .size           _ZN7cutlass13device_kernelINS_4gemm6kernel13GemmUniversalIN4cute5tupleIJiiiiEEENS1_10collective13CollectiveMmaINS1_35MainloopSm100TmaUmmaWarpSpecializedILi3ELi2ELi4ENS5_IJNS4_1CILi2EEENSA_ILi1EEESC_EEEEENS5_IJNSA_ILi256EEENSA_ILi64EEENSA_ILi128EEEEEENS_6half_tENS5_IJlSC_lEEESJ_SK_NS4_8TiledMMAINS4_8MMA_AtomIJNS4_26SM100_MMA_F16BF16_2x1SM_SSISJ_SJ_fLi256ELi64ELNS4_4UMMA5MajorE0ELSP_0ELNSO_7ScaleInE0ELSQ_0EEEEEENS4_6LayoutINS5_IJSC_SC_SC_EEENS5_IJNSA_ILi0EEESV_SV_EEEEENS5_IJNS4_10UnderscoreESY_SY_EEEEENS4_18SM100_TMA_2SM_LOADENS4_14ComposedLayoutINS4_7SwizzleILi3ELi4ELi3EEENS4_18smem_ptr_flag_bitsILi16EEENST_INS5_IJNSA_ILi8EEESG_EEENS5_IJSG_SC_EEEEEEEvNS4_8identityES11_S1B_vS1C_EENS_8epilogue10collective18CollectiveEpilogueINS1E_23Sm100TmaWarpSpecializedILi3ELi2ELi32ELb1ELb0EEEJNS5_IJSH_SG_SH_EEENS5_IJNST_ISH_SC_EENST_INSA_ILi32EEESC_EEEEESJ_SK_SJ_SK_NS1E_6fusion15FusionCallbacksIS1I_NS1O_17LinearCombinationISJ_fSJ_fLNS_15FloatRoundStyleE2EEES1J_S1N_JEEENS4_5SM1004TMEM4LOAD26SM100_TMEM_LOAD_32dp32b32xENS4_13SM90_TMA_LOADENS12_INS13_ILi2ELi4ELi3EEES16_NST_INS5_IJS17_S1L_EEENS5_IJS1L_SC_EEEEEEENS4_39AutoVectorizingCopyWithAssumedAlignmentILi128EEENS4_14SM90_TMA_STOREES23_S25_S25_EEEvvEEEEvNT_6ParamsE,(.L_x_172 - _ZN7cutlass13device_kernelINS_4gemm6kernel13GemmUniversalIN4cute5tupleIJiiiiEEENS1_10collective13CollectiveMmaINS1_35MainloopSm100TmaUmmaWarpSpecializedILi3ELi2ELi4ENS5_IJNS4_1CILi2EEENSA_ILi1EEESC_EEEEENS5_IJNSA_ILi256EEENSA_ILi64EEENSA_ILi128EEEEEENS_6half_tENS5_IJlSC_lEEESJ_SK_NS4_8TiledMMAINS4_8MMA_AtomIJNS4_26SM100_MMA_F16BF16_2x1SM_SSISJ_SJ_fLi256ELi64ELNS4_4UMMA5MajorE0ELSP_0ELNSO_7ScaleInE0ELSQ_0EEEEEENS4_6LayoutINS5_IJSC_SC_SC_EEENS5_IJNSA_ILi0EEESV_SV_EEEEENS5_IJNS4_10UnderscoreESY_SY_EEEEENS4_18SM100_TMA_2SM_LOADENS4_14ComposedLayoutINS4_7SwizzleILi3ELi4ELi3EEENS4_18smem_ptr_flag_bitsILi16EEENST_INS5_IJNSA_ILi8EEESG_EEENS5_IJSG_SC_EEEEEEEvNS4_8identityES11_S1B_vS1C_EENS_8epilogue10collective18CollectiveEpilogueINS1E_23Sm100TmaWarpSpecializedILi3ELi2ELi32ELb1ELb0EEEJNS5_IJSH_SG_SH_EEENS5_IJNST_ISH_SC_EENST_INSA_ILi32EEESC_EEEEESJ_SK_SJ_SK_NS1E_6fusion15FusionCallbacksIS1I_NS1O_17LinearCombinationISJ_fSJ_fLNS_15FloatRoundStyleE2EEES1J_S1N_JEEENS4_5SM1004TMEM4LOAD26SM100_TMEM_LOAD_32dp32b32xENS4_13SM90_TMA_LOADENS12_INS13_ILi2ELi4ELi3EEES16_NST_INS5_IJS17_S1L_EEENS5_IJS1L_SC_EEEEEEENS4_39AutoVectorizingCopyWithAssumedAlignmentILi128EEENS4_14SM90_TMA_STOREES23_S25_S25_EEEvvEEEEvNT_6ParamsE)
        .other          _ZN7cutlass13device_kernelINS_4gemm6kernel13GemmUniversalIN4cute5tupleIJiiiiEEENS1_10collective13CollectiveMmaINS1_35MainloopSm100TmaUmmaWarpSpecializedILi3ELi2ELi4ENS5_IJNS4_1CILi2EEENSA_ILi1EEESC_EEEEENS5_IJNSA_ILi256EEENSA_ILi64EEENSA_ILi128EEEEEENS_6half_tENS5_IJlSC_lEEESJ_SK_NS4_8TiledMMAINS4_8MMA_AtomIJNS4_26SM100_MMA_F16BF16_2x1SM_SSISJ_SJ_fLi256ELi64ELNS4_4UMMA5MajorE0ELSP_0ELNSO_7ScaleInE0ELSQ_0EEEEEENS4_6LayoutINS5_IJSC_SC_SC_EEENS5_IJNSA_ILi0EEESV_SV_EEEEENS5_IJNS4_10UnderscoreESY_SY_EEEEENS4_18SM100_TMA_2SM_LOADENS4_14ComposedLayoutINS4_7SwizzleILi3ELi4ELi3EEENS4_18smem_ptr_flag_bitsILi16EEENST_INS5_IJNSA_ILi8EEESG_EEENS5_IJSG_SC_EEEEEEEvNS4_8identityES11_S1B_vS1C_EENS_8epilogue10collective18CollectiveEpilogueINS1E_23Sm100TmaWarpSpecializedILi3ELi2ELi32ELb1ELb0EEEJNS5_IJSH_SG_SH_EEENS5_IJNST_ISH_SC_EENST_INSA_ILi32EEESC_EEEEESJ_SK_SJ_SK_NS1E_6fusion15FusionCallbacksIS1I_NS1O_17LinearCombinationISJ_fSJ_fLNS_15FloatRoundStyleE2EEES1J_S1N_JEEENS4_5SM1004TMEM4LOAD26SM100_TMEM_LOAD_32dp32b32xENS4_13SM90_TMA_LOADENS12_INS13_ILi2ELi4ELi3EEES16_NST_INS5_IJS17_S1L_EEENS5_IJS1L_SC_EEEEEEENS4_39AutoVectorizingCopyWithAssumedAlignmentILi128EEENS4_14SM90_TMA_STOREES23_S25_S25_EEEvvEEEEvNT_6ParamsE,@"STO_CUDA_ENTRY STV_DEFAULT"
_ZN7cutlass13device_kernelINS_4gemm6kernel13GemmUniversalIN4cute5tupleIJiiiiEEENS1_10collective13CollectiveMmaINS1_35MainloopSm100TmaUmmaWarpSpecializedILi3ELi2ELi4ENS5_IJNS4_1CILi2EEENSA_ILi1EEESC_EEEEENS5_IJNSA_ILi256EEENSA_ILi64EEENSA_ILi128EEEEEENS_6half_tENS5_IJlSC_lEEESJ_SK_NS4_8TiledMMAINS4_8MMA_AtomIJNS4_26SM100_MMA_F16BF16_2x1SM_SSISJ_SJ_fLi256ELi64ELNS4_4UMMA5MajorE0ELSP_0ELNSO_7ScaleInE0ELSQ_0EEEEEENS4_6LayoutINS5_IJSC_SC_SC_EEENS5_IJNSA_ILi0EEESV_SV_EEEEENS5_IJNS4_10UnderscoreESY_SY_EEEEENS4_18SM100_TMA_2SM_LOADENS4_14ComposedLayoutINS4_7SwizzleILi3ELi4ELi3EEENS4_18smem_ptr_flag_bitsILi16EEENST_INS5_IJNSA_ILi8EEESG_EEENS5_IJSG_SC_EEEEEEEvNS4_8identityES11_S1B_vS1C_EENS_8epilogue10collective18CollectiveEpilogueINS1E_23Sm100TmaWarpSpecializedILi3ELi2ELi32ELb1ELb0EEEJNS5_IJSH_SG_SH_EEENS5_IJNST_ISH_SC_EENST_INSA_ILi32EEESC_EEEEESJ_SK_SJ_SK_NS1E_6fusion15FusionCallbacksIS1I_NS1O_17LinearCombinationISJ_fSJ_fLNS_15FloatRoundStyleE2EEES1J_S1N_JEEENS4_5SM1004TMEM4LOAD26SM100_TMEM_LOAD_32dp32b32xENS4_13SM90_TMA_LOADENS12_INS13_ILi2ELi4ELi3EEES16_NST_INS5_IJS17_S1L_EEENS5_IJS1L_SC_EEEEEEENS4_39AutoVectorizingCopyWithAssumedAlignmentILi128EEENS4_14SM90_TMA_STOREES23_S25_S25_EEEvvEEEEvNT_6ParamsE:
[----:B------:R-:W1:Y:S01]  /*0000*/  LDC R1, c[0x0][0x37c] ;  /* 0x0000df00ff017b82 */ /* 0x000e620000000800 */
[----:B------:R-:W2:Y:S01]  /*0010*/  S2R R97, SR_TID.X ;  /* 0x0000000000617919 */ /* 0x000ea20000002100 */
[----:B------:R-:W3:Y:S06]  /*0020*/  LDCU.64 UR6, c[0x0][0x890] ;  /* 0x00011200ff0677ac */ /* 0x000eec0008000a00 */
[----:B------:R-:W4:Y:S01]  /*0030*/  S2UR UR37, SR_CgaCtaId ;  /* 0x00000000002579c3 */ /* 0x000f220000008800 */
[----:B------:R-:W-:Y:S02]  /*0040*/  PRMT R92, RZ, 0x7610, R92 ;  /* 0x00007610ff5c7816 */ /* 0x000fe4000000005c */
[----:B------:R-:W-:Y:S01]  /*0050*/  ELECT P1, URZ, PT ;  /* 0x0000000000ff782f */ /* 0x000fe20003820000 */
[----:B------:R-:W1:Y:S01]  /*0060*/  LDCU.64 UR46, c[0x0][0x358] ;  /* 0x00006b00ff2e77ac */ /* 0x000e620008000a00 */
[----:B---3--:R-:W-:-:S04]  /*0070*/  UISETP.NE.U32.AND UP0, UPT, UR6, URZ, UPT ;  /* 0x000000ff0600728c */ /* 0x008fc8000bf05070 */
[----:B------:R-:W-:Y:S02]  /*0080*/  UISETP.NE.AND.EX UP0, UPT, UR7, URZ, UPT, UP0 ;  /* 0x000000ff0700728c */ /* 0x000fe4000bf05300 */
[----:B----4-:R-:W-:Y:S02]  /*0090*/  ULOP3.LUT UR5, UR37, 0x1, URZ, 0xc0, !UPT ;  /* 0x0000000125057892 */ /* 0x010fe4000f8ec0ff */
[----:B------:R-:W-:Y:S01]  /*00a0*/  ULOP3.LUT UR4, UR37, 0x1, URZ, 0x3c, !UPT ;  /* 0x0000000125047892 */ /* 0x000fe2000f8e3cff */
[----:B--2---:R-:W-:-:S05]  /*00b0*/  SHF.R.U32.HI R96, RZ, 0x5, R97 ;  /* 0x00000005ff607819 */ /* 0x004fca0000011661 */
[----:B------:R-:W2:Y:S02]  /*00c0*/  SHFL.IDX PT, R0, R96, RZ, 0x1f ;  /* 0x00001fff60007589 */ /* 0x000ea400000e0000 */
[----:B--2---:R-:W-:Y:S01]  /*00d0*/  R2UR UR10, R0 ;  /* 0x00000000000a72ca */ /* 0x004fe200000e0000 */
[----:B-1----:R-:W-:-:S14]  /*00e0*/  BRA.U UP0, `(.L_x_0) ;  /* 0x00000001002c7547 */ /* 0x002fdc000b800000 */
[----:B------:R-:W1:Y:S02]  /*00f0*/  LDCU.64 UR8, c[0x0][0x888] ;  /* 0x00011100ff0877ac */ /* 0x000e640008000a00 */
[----:B-1----:R-:W-:-:S04]  /*0100*/  UISETP.NE.U32.AND UP0, UPT, UR8, URZ, UPT ;  /* 0x000000ff0800728c */ /* 0x002fc8000bf05070 */
[----:B------:R-:W-:-:S09]  /*0110*/  UISETP.NE.AND.EX UP0, UPT, UR9, URZ, UPT, UP0 ;  /* 0x000000ff0900728c */ /* 0x000fd2000bf05300 */
[----:B------:R-:W-:Y:S05]  /*0120*/  BRA.U !UP0, `(.L_x_1) ;  /* 0x0000000108107547 */ /* 0x000fea000b800000 */
[----:B------:R-:W1:Y:S02]  /*0130*/  LDC.64 R2, c[0x0][0x888] ;  /* 0x00022200ff027b82 */ /* 0x000e640000000a00 */
[----:B-1----:R1:W5:Y:S01]  /*0140*/  LDG.E R49, desc[UR46][R2.64] ;  /* 0x0000002e02317981 */ /* 0x002362000c1e1900 */
[----:B------:R-:W-:Y:S01]  /*0150*/  HFMA2 R92, -RZ, RZ, 0, 5.9604644775390625e-08 ;  /* 0x00000001ff5c7431 */ /* 0x000fe200000001ff */
[----:B------:R-:W-:Y:S05]  /*0160*/  BRA `(.L_x_0) ;  /* 0x00000000000c7947 */ /* 0x000fea0003800000 */
.L_x_1:
[----:B------:R-:W1:Y:S01]  /*0170*/  LDCU UR8, c[0x0][0x880] ;  /* 0x00011000ff0877ac */ /* 0x000e620008000800 */
[----:B------:R-:W-:Y:S01]  /*0180*/  HFMA2 R92, -RZ, RZ, 0, 5.9604644775390625e-08 ;  /* 0x00000001ff5c7431 */ /* 0x000fe200000001ff */
[----:B-1----:R-:W-:-:S07]  /*0190*/  MOV R49, UR8 ;  /* 0x0000000800317c02 */ /* 0x002fce0008000f00 */
.L_x_0:
[----:B------:R-:W2:Y:S02]  /*01a0*/  LDCU.64 UR8, c[0x0][0x8b0] ;  /* 0x00011600ff0877ac */ /* 0x000ea40008000a00 */
[----:B--2---:R-:W-:-:S04]  /*01b0*/  UISETP.NE.U32.AND UP0, UPT, UR8, URZ, UPT ;  /* 0x000000ff0800728c */ /* 0x004fc8000bf05070 */
[----:B------:R-:W-:-:S09]  /*01c0*/  UISETP.NE.AND.EX UP0, UPT, UR9, URZ, UPT, UP0 ;  /* 0x000000ff0900728c */ /* 0x000fd2000bf05300 */
[----:B------:R-:W-:Y:S05]  /*01d0*/  BRA.U UP0, `(.L_x_2) ;  /* 0x0000000100247547 */ /* 0x000fea000b800000 */
[----:B------:R-:W2:Y:S02]  /*01e0*/  LDCU.64 UR8, c[0x0][0x8a8] ;  /* 0x00011500ff0877ac */ /* 0x000ea40008000a00 */
[----:B--2---:R-:W-:-:S04]  /*01f0*/  UISETP.NE.U32.AND UP0, UPT, UR8, URZ, UPT ;  /* 0x000000ff0800728c */ /* 0x004fc8000bf05070 */
[----:B------:R-:W-:-:S09]  /*0200*/  UISETP.NE.AND.EX UP0, UPT, UR9, URZ, UPT, UP0 ;  /* 0x000000ff0900728c */ /* 0x000fd2000bf05300 */
[----:B------:R-:W-:Y:S05]  /*0210*/  BRA.U !UP0, `(.L_x_3) ;  /* 0x00000001080c7547 */ /* 0x000fea000b800000 */
[----:B-1----:R-:W1:Y:S02]  /*0220*/  LDC.64 R2, c[0x0][0x8a8] ;  /* 0x00022a00ff027b82 */ /* 0x002e640000000a00 */
[----:B-1----:R2:W5:Y:S01]  /*0230*/  LDG.E R47, desc[UR46][R2.64] ;  /* 0x0000002e022f7981 */ /* 0x002562000c1e1900 */
[----:B------:R-:W-:Y:S05]  /*0240*/  BRA `(.L_x_2) ;  /* 0x0000000000087947 */ /* 0x000fea0003800000 */
.L_x_3:
[----:B------:R-:W2:Y:S02]  /*0250*/  LDCU UR8, c[0x0][0x8a0] ;  /* 0x00011400ff0877ac */ /* 0x000ea40008000800 */
[----:B--2---:R-:W-:Y:S02]  /*0260*/  MOV R47, UR8 ;  /* 0x00000008002f7c02 */ /* 0x004fe40008000f00 */
.L_x_2:
[----:B------:R-:W-:Y:S01]  /*0270*/  IMAD.U32 R0, RZ, RZ, UR10 ;  /* 0x0000000aff007e24 */ /* 0x000fe2000f8e00ff */
[----:B------:R-:W-:Y:S04]  /*0280*/  BSSY.RECONVERGENT B0, `(.L_x_4) ;  /* 0x000000c000007945 */ /* 0x000fe80003800200 */
[C---:B------:R-:W-:Y:S02]  /*0290*/  ISETP.NE.OR P2, PT, R0.reuse, 0x1, !P1 ;  /* 0x000000010000780c */ /* 0x040fe40004f45670 */
[----:B------:R-:W-:-:S11]  /*02a0*/  ISETP.NE.OR P0, PT, R0, 0x3, !P1 ;  /* 0x000000030000780c */ /* 0x000fd60004f05670 */
[----:B------:R-:W-:Y:S05]  /*02b0*/  @P2 BRA `(.L_x_5) ;  /* 0x0000000000202947 */ /* 0x000fea0003800000 */
[----:B------:R-:W3:Y:S02]  /*02c0*/  LDCU.64 UR8, c[0x0][0x348] ;  /* 0x00006900ff0877ac */ /* 0x000ee40008000a00 */
[----:B---3--:R-:W-:Y:S02]  /*02d0*/  UIADD3 UR12, UP1, UPT, UR8, 0x80, URZ ;  /* 0x00000080080c7890 */ /* 0x008fe4000ff3e0ff */
[----:B------:R-:W-:Y:S02]  /*02e0*/  UIADD3 UR8, UP0, UPT, UR8, 0x180, URZ ;  /* 0x0000018008087890 */ /* 0x000fe4000ff1e0ff */
[----:B------:R-:W-:Y:S02]  /*02f0*/  UIADD3.X UR13, UPT, UPT, URZ, UR9, URZ, UP1, !UPT ;  /* 0x00000009ff0d7290 */ /* 0x000fe40008ffe4ff */
[----:B------:R-:W-:-:S07]  /*0300*/  UIADD3.X UR9, UPT, UPT, URZ, UR9, URZ, UP0, !UPT ;  /* 0x00000009ff097290 */ /* 0x000fce00087fe4ff */
[----:B------:R3:W-:Y:S02]  /*0310*/  UTMACCTL.PF [UR12] ;  /* 0x000000000c0079b9 */ /* 0x0007e40008040000 */
[----:B------:R3:W-:Y:S02]  /*0320*/  UTMACCTL.PF [UR8] ;  /* 0x00000000080079b9 */ /* 0x0007e40008040000 */
[----:B---3--:R-:W-:Y:S01]  /*0330*/  NOP ;  /* 0x0000000000007918 */ /* 0x008fe20000000000 */
.L_x_5:
[----:B------:R-:W-:Y:S05]  /*0340*/  BSYNC.RECONVERGENT B0 ;  /* 0x0000000000007941 */ /* 0x000fea0003800200 */
.L_x_4:
[----:B------:R-:W-:Y:S04]  /*0350*/  BSSY.RECONVERGENT B0, `(.L_x_6) ;  /* 0x000000a000007945 */ /* 0x000fe80003800200 */
        /* <DEDUP_REMOVED lines=9> */
.L_x_7:
[----:B------:R-:W-:Y:S05]  /*03f0*/  BSYNC.RECONVERGENT B0 ;  /* 0x0000000000007941 */ /* 0x000fea0003800200 */
.L_x_6:
[----:B------:R-:W3:Y:S01]  /*0400*/  LDCU.64 UR8, c[0x0][0x888] ;  /* 0x00011100ff0877ac */ /* 0x000ee20008000a00 */
[----:B------:R-:W-:Y:S02]  /*0410*/  UISETP.EQ.U32.AND UP1, UPT, UR6, URZ, UPT ;  /* 0x000000ff0600728c */ /* 0x000fe4000bf22070 */
[----:B------:R-:W-:Y:S02]  /*0420*/  UPLOP3.LUT UP5, UPT, UPT, UPT, UPT, 0x80, 0x8 ;  /* 0x000000000008789c */ /* 0x000fe40003faf070 */
[----:B---3--:R-:W-:-:S04]  /*0430*/  UISETP.NE.U32.AND UP0, UPT, UR8, URZ, UPT ;  /* 0x000000ff0800728c */ /* 0x008fc8000bf05070 */
[----:B------:R-:W-:-:S04]  /*0440*/  UISETP.NE.AND.EX UP0, UPT, UR9, URZ, UPT, UP0 ;  /* 0x000000ff0900728c */ /* 0x000fc8000bf05300 */
[----:B------:R-:W-:-:S04]  /*0450*/  UISETP.EQ.OR.EX UP2, UPT, UR7, URZ, !UP0, UP1 ;  /* 0x000000ff0700728c */ /* 0x000fc8000c742710 */
[----:B------:R-:W-:-:S05]  /*0460*/  UP2UR UR53, UPR, URZ, 0x4 ;  /* 0x00000004ff357883 */ /* 0x000fca0008000000 */
[----:B------:R-:W-:Y:S07]  /*0470*/  BRA.U !UP2, `(.L_x_8) ;  /* 0x000000010a207547 */ /* 0x000fee000b800000 */
[----:B------:R-:W-:Y:S01]  /*0480*/  UISETP.NE.U32.AND UP2, UPT, UR6, URZ, UPT ;  /* 0x000000ff0600728c */ /* 0x000fe2000bf45070 */
[----:B-----5:R-:W-:Y:S01]  /*0490*/  FSETP.NEU.AND P0, PT, R49, RZ, PT ;  /* 0x000000ff3100720b */ /* 0x020fe20003f0d000 */
[----:B------:R-:W-:Y:S02]  /*04a0*/  USEL UR6, URZ, 0xffffffff, UP0 ;  /* 0xffffffffff067887 */ /* 0x000fe40008000000 */
[----:B------:R-:W-:-:S10]  /*04b0*/  UISETP.NE.AND.EX UP2, UPT, UR7, URZ, UPT, UP2 ;  /* 0x000000ff0700728c */ /* 0x000fd4000bf45320 */
[----:B------:R-:W-:Y:S01]  /*04c0*/  VOTEU.ANY UP1, P0 ;  /* 0x0000000000ff7886 */ /* 0x000fe20000020100 */
[----:B------:R-:W-:-:S04]  /*04d0*/  @!UP2 USEL UR6, URZ, 0xffffffff, UP1 ;  /* 0xffffffffff06a887 */ /* 0x000fc80008800000 */
[----:B------:R-:W-:-:S04]  /*04e0*/  ULOP3.LUT UR6, UR6, 0x1, URZ, 0xc0, !UPT ;  /* 0x0000000106067892 */ /* 0x000fc8000f8ec0ff */
[----:B------:R-:W-:-:S11]  /*04f0*/  UISETP.NE.U32.AND UP5, UPT, UR6, 0x1, UPT ;  /* 0x000000010600788c */ /* 0x000fd6000bfa5070 */
.L_x_8:
[----:B------:R-:W3:Y:S01]  /*0500*/  SHFL.IDX PT, R0, R96, RZ, 0x1f ;  /* 0x00001fff60007589 */ /* 0x000ee200000e0000 */
[----:B------:R-:W-:-:S04]  /*0510*/  UISETP.NE.AND UP1, UPT, UR10, 0x2, UPT ;  /* 0x000000020a00788c */ /* 0x000fc8000bf25270 */
[----:B------:R-:W-:Y:S02]  /*0520*/  UISETP.EQ.AND UP2, UPT, UR5, URZ, !UP1 ;  /* 0x000000ff0500728c */ /* 0x000fe4000cf42270 */
[----:B------:R-:W-:-:S04]  /*0530*/  USEL UR7, URZ, 0x1, UP1 ;  /* 0x00000001ff077887 */ /* 0x000fc80008800000 */
[----:B------:R-:W-:Y:S02]  /*0540*/  PLOP3.LUT P5, PT, P1, PT, UP2, 0x80, 0x8 ;  /* 0x000000000008781c */ /* 0x000fe40000faf028 */
[----:B---3--:R-:W-:-:S13]  /*0550*/  ISETP.NE.AND P0, PT, R0, RZ, PT ;  /* 0x000000ff0000720c */ /* 0x008fda0003f05270 */
[----:B------:R-:W-:Y:S05]  /*0560*/  @P0 BRA `(.L_x_9) ;  /* 0x00000000003c0947 */ /* 0x000fea0003800000 */
[----:B------:R-:W-:Y:S01]  /*0570*/  UMOV UR8, 0x400 ;  /* 0x0000040000087882 */ /* 0x000fe20000000000 */
[----:B------:R-:W-:Y:S01]  /*0580*/  UMOV UR6, 0x1 ;  /* 0x0000000100067882 */ /* 0x000fe20000000000 */
[----:B------:R-:W-:Y:S02]  /*0590*/  ULEA UR8, UR37, UR8, 0x18 ;  /* 0x0000000825087291 */ /* 0x000fe4000f8ec0ff */
[----:B------:R-:W-:-:S04]  /*05a0*/  UIADD3 UR12, UPT, UPT, -UR6, 0x100000, URZ ;  /* 0x00100000060c7890 */ /* 0x000fc8000fffe1ff */
[----:B------:R-:W-:Y:S02]  /*05b0*/  USHF.L.U32 UR13, UR12, 0xb, URZ ;  /* 0x0000000b0c0d7899 */ /* 0x000fe400080006ff */
[----:B------:R-:W-:Y:S01]  /*05c0*/  USHF.L.U32 UR12, UR12, 0x1, URZ ;  /* 0x000000010c0c7899 */ /* 0x000fe200080006ff */
[----:B------:R-:W-:Y:S01]  /*05d0*/  ELECT P0, URZ, PT ;  /* 0x0000000000ff782f */ /* 0x000fe20003800000 */
[----:B------:R-:W3:Y:S10]  /*05e0*/  FENCE.VIEW.ASYNC.S ;  /* 0x00000000000073c6 */ /* 0x000ef40000000000 */
[----:B---3--:R3:W4:Y:S01]  /*05f0*/  SYNCS.EXCH.64 URZ, [UR8], UR12 ;  /* 0x0000000c08ff75b2 */ /* 0x0087220008000100 */
[----:B------:R3:W1:Y:S01]  /*0600*/  SYNCS.EXCH.64 URZ, [UR8+0x18], UR12 ;  /* 0x0000180c08ff75b2 */ /* 0x0006620008000100 */
[----:B------:R3:W1:Y:S01]  /*0610*/  SYNCS.EXCH.64 URZ, [UR8+0x8], UR12 ;  /* 0x0000080c08ff75b2 */ /* 0x0006620008000100 */
[----:B------:R3:W1:Y:S01]  /*0620*/  SYNCS.EXCH.64 URZ, [UR8+0x20], UR12 ;  /* 0x0000200c08ff75b2 */ /* 0x0006620008000100 */
[----:B------:R3:W1:Y:S01]  /*0630*/  SYNCS.EXCH.64 URZ, [UR8+0x10], UR12 ;  /* 0x0000100c08ff75b2 */ /* 0x0006620008000100 */
[----:B------:R3:W1:Y:S01]  /*0640*/  SYNCS.EXCH.64 URZ, [UR8+0x28], UR12 ;  /* 0x0000280c08ff75b2 */ /* 0x0006620008000100 */
[----:B------:R-:W-:Y:S01]  /*0650*/  NOP ;  /* 0x0000000000007918 */ /* 0x000fe20000000000 */
.L_x_9:
[----:B------:R-:W2:Y:S01]  /*0660*/  SHFL.IDX PT, R0, R96, RZ, 0x1f ;  /* 0x00001fff60007589 */ /* 0x000ea200000e0000 */
[----:B------:R-:W-:Y:S01]  /*0670*/  NOP ;  /* 0x0000000000007918 */ /* 0x000fe20000000000 */
[----:B--2---:R-:W-:-:S13]  /*0680*/  ISETP.NE.AND P0, PT, R0, 0x1, PT ;  /* 0x000000010000780c */ /* 0x004fda0003f05270 */
[----:B------:R-:W-:Y:S05]  /*0690*/  @P0 BRA `(.L_x_10) ;  /* 0x00000000004c0947 */ /* 0x000fea0003800000 */
[----:B------:R-:W-:Y:S01]  /*06a0*/  UMOV UR9, 0x400 ;  /* 0x0000040000097882 */ /* 0x000fe20000000000 */
[----:B---3--:R-:W-:Y:S01]  /*06b0*/  UMOV UR8, 0x20 ;  /* 0x0000002000087882 */ /* 0x008fe20000000000 */
[----:B------:R-:W-:Y:S01]  /*06c0*/  UMOV UR6, 0x80 ;  /* 0x0000008000067882 */ /* 0x000fe20000000000 */
[----:B------:R-:W-:Y:S02]  /*06d0*/  ULEA UR9, UR37, UR9, 0x18 ;  /* 0x0000000925097291 */ /* 0x000fe4000f8ec0ff */
[----:B------:R-:W-:-:S04]  /*06e0*/  UIADD3 UR12, UPT, UPT, -UR8, 0x100000, URZ ;  /* 0x00100000080c7890 */ /* 0x000fc8000fffe1ff */
[----:B------:R-:W-:Y:S02]  /*06f0*/  USHF.L.U32 UR13, UR12, 0xb, URZ ;  /* 0x0000000b0c0d7899 */ /* 0x000fe400080006ff */
[----:B------:R-:W-:Y:S02]  /*0700*/  USHF.L.U32 UR12, UR12, 0x1, URZ ;  /* 0x000000010c0c7899 */ /* 0x000fe400080006ff */
[----:B------:R-:W-:-:S04]  /*0710*/  UIADD3 UR14, UPT, UPT, -UR6, 0x100000, URZ ;  /* 0x00100000060e7890 */ /* 0x000fc8000fffe1ff */
[----:B------:R-:W-:Y:S02]  /*0720*/  USHF.L.U32 UR15, UR14, 0xb, URZ ;  /* 0x0000000b0e0f7899 */ /* 0x000fe400080006ff */
[----:B------:R-:W-:Y:S01]  /*0730*/  USHF.L.U32 UR14, UR14, 0x1, URZ ;  /* 0x000000010e0e7899 */ /* 0x000fe200080006ff */
[----:B------:R-:W-:Y:S01]  /*0740*/  ELECT P0, URZ, PT ;  /* 0x0000000000ff782f */ /* 0x000fe20003800000 */
[----:B------:R-:W2:Y:S02]  /*0750*/  FENCE.VIEW.ASYNC.S ;  /* 0x00000000000073c6 */ /* 0x000ea40000000000 */
[----:B--2---:R2:W3:Y:S08]  /*0760*/  SYNCS.EXCH.64 URZ, [UR9+0x30], UR12 ;  /* 0x0000300c09ff75b2 */ /* 0x0044f00008000100 */
[----:B------:R2:W1:Y:S01]  /*0770*/  SYNCS.EXCH.64 URZ, [UR9+0x48], UR14 ;  /* 0x0000480e09ff75b2 */ /* 0x0004620008000100 */
[----:B------:R2:W1:Y:S01]  /*0780*/  SYNCS.EXCH.64 URZ, [UR9+0x38], UR12 ;  /* 0x0000380c09ff75b2 */ /* 0x0004620008000100 */
[----:B------:R2:W1:Y:S01]  /*0790*/  SYNCS.EXCH.64 URZ, [UR9+0x50], UR14 ;  /* 0x0000500e09ff75b2 */ /* 0x0004620008000100 */
[----:B------:R2:W1:Y:S01]  /*07a0*/  SYNCS.EXCH.64 URZ, [UR9+0x40], UR12 ;  /* 0x0000400c09ff75b2 */ /* 0x0004620008000100 */
[----:B------:R2:W1:Y:S01]  /*07b0*/  SYNCS.EXCH.64 URZ, [UR9+0x58], UR14 ;  /* 0x0000580e09ff75b2 */ /* 0x0004620008000100 */
[----:B------:R-:W-:Y:S01]  /*07c0*/  NOP ;  /* 0x0000000000007918 */ /* 0x000fe20000000000 */
.L_x_10:
[----:B------:R-:W4:Y:S01]  /*07d0*/  SHFL.IDX PT, R0, R96, RZ, 0x1f ;  /* 0x00001fff60007589 */ /* 0x000f2200000e0000 */
[----:B------:R-:W-:Y:S01]  /*07e0*/  NOP ;  /* 0x0000000000007918 */ /* 0x000fe20000000000 */
[----:B----4-:R-:W-:-:S13]  /*07f0*/  ISETP.NE.AND P0, PT, R0, 0x3, PT ;  /* 0x000000030000780c */ /* 0x010fda0003f05270 */
[----:B------:R-:W-:Y:S05]  /*0800*/  @P0 BRA `(.L_x_11) ;  /* 0x00000000002c0947 */ /* 0x000fea0003800000 */
[----:B---3--:R-:W-:Y:S01]  /*0810*/  UMOV UR8, 0x400 ;  /* 0x0000040000087882 */ /* 0x008fe20000000000 */
[----:B------:R-:W-:Y:S01]  /*0820*/  UMOV UR6, 0x20 ;  /* 0x0000002000067882 */ /* 0x000fe20000000000 */
[----:B------:R-:W-:Y:S02]  /*0830*/  ULEA UR8, UR37, UR8, 0x18 ;  /* 0x0000000825087291 */ /* 0x000fe4000f8ec0ff */
[----:B--2---:R-:W-:-:S04]  /*0840*/  UIADD3 UR12, UPT, UPT, -UR6, 0x100000, URZ ;  /* 0x00100000060c7890 */ /* 0x004fc8000fffe1ff */
[----:B------:R-:W-:Y:S02]  /*0850*/  USHF.L.U32 UR13, UR12, 0xb, URZ ;  /* 0x0000000b0c0d7899 */ /* 0x000fe400080006ff */
[----:B------:R-:W-:Y:S01]  /*0860*/  USHF.L.U32 UR12, UR12, 0x1, URZ ;  /* 0x000000010c0c7899 */ /* 0x000fe200080006ff */
[----:B------:R-:W-:Y:S01]  /*0870*/  ELECT P0, URZ, PT ;  /* 0x0000000000ff782f */ /* 0x000fe20003800000 */
[----:B------:R-:W2:Y:S10]  /*0880*/  FENCE.VIEW.ASYNC.S ;  /* 0x00000000000073c6 */ /* 0x000eb40000000000 */
[----:B--2---:R4:W2:Y:S01]  /*0890*/  SYNCS.EXCH.64 URZ, [UR8+0x60], UR12 ;  /* 0x0000600c08ff75b2 */ /* 0x0048a20008000100 */
[----:B------:R4:W3:Y:S02]  /*08a0*/  SYNCS.EXCH.64 URZ, [UR8+0x68], UR12 ;  /* 0x0000680c08ff75b2 */ /* 0x0008e40008000100 */
[----:B----4-:R-:W-:Y:S01]  /*08b0*/  NOP ;  /* 0x0000000000007918 */ /* 0x010fe20000000000 */
.L_x_11:
[----:B------:R-:W4:Y:S01]  /*08c0*/  SHFL.IDX PT, R0, R96, RZ, 0x1f ;  /* 0x00001fff60007589 */ /* 0x000f2200000e0000 */
[----:B------:R-:W-:Y:S01]  /*08d0*/  NOP ;  /* 0x0000000000007918 */ /* 0x000fe20000000000 */
[----:B----4-:R-:W-:-:S13]  /*08e0*/  ISETP.NE.AND P0, PT, R0, 0x4, PT ;  /* 0x000000040000780c */ /* 0x010fda0003f05270 */
[----:B------:R-:W-:Y:S05]  /*08f0*/  @P0 BRA `(.L_x_12) ;  /* 0x0000000000480947 */ /* 0x000fea0003800000 */
[----:B--2---:R-:W-:Y:S01]  /*0900*/  UMOV UR9, 0x1e0 ;  /* 0x000001e000097882 */ /* 0x004fe20000000000 */
[----:B---3--:R-:W-:Y:S01]  /*0910*/  UMOV UR8, 0x400 ;  /* 0x0000040000087882 */ /* 0x008fe20000000000 */
[----:B------:R-:W-:Y:S01]  /*0920*/  USEL UR9, UR9, 0x1a0, UP5 ;  /* 0x000001a009097887 */ /* 0x000fe2000a800000 */
        /* <DEDUP_REMOVED lines=10> */
[----:B--2---:R4:W2:Y:S08]  /*09d0*/  SYNCS.EXCH.64 URZ, [UR8+0x70], UR12 ;  /* 0x0000700c08ff75b2 */ /* 0x0048b00008000100 */
[----:B------:R4:W3:Y:S01]  /*09e0*/  SYNCS.EXCH.64 URZ, [UR8+0x80], UR14 ;  /* 0x0000800e08ff75b2 */ /* 0x0008e20008000100 */
[----:B------:R4:W1:Y:S01]  /*09f0*/  SYNCS.EXCH.64 URZ, [UR8+0x78], UR12 ;  /* 0x0000780c08ff75b2 */ /* 0x0008620008000100 */
[----:B------:R4:W1:Y:S02]  /*0a00*/  SYNCS.EXCH.64 URZ, [UR8+0x88], UR14 ;  /* 0x0000880e08ff75b2 */ /* 0x0008640008000100 */
[----:B----4-:R-:W-:Y:S01]  /*0a10*/  NOP ;  /* 0x0000000000007918 */ /* 0x010fe20000000000 */
.L_x_12:
[----:B------:R-:W4:Y:S01]  /*0a20*/  SHFL.IDX PT, R0, R96, RZ, 0x1f ;  /* 0x00001fff60007589 */ /* 0x000f2200000e0000 */
[----:B------:R-:W-:Y:S01]  /*0a30*/  NOP ;  /* 0x0000000000007918 */ /* 0x000fe20000000000 */
[----:B----4-:R-:W-:-:S13]  /*0a40*/  ISETP.NE.AND P0, PT, R0, 0x5, PT ;  /* 0x000000050000780c */ /* 0x010fda0003f05270 */
[----:B------:R-:W-:Y:S05]  /*0a50*/  @P0 BRA `(.L_x_13) ;  /* 0x0000000000540947 */ /* 0x000fea0003800000 */
[----:B--2---:R-:W-:Y:S01]  /*0a60*/  UMOV UR9, 0x400 ;  /* 0x0000040000097882 */ /* 0x004fe20000000000 */
        /* <DEDUP_REMOVED lines=14> */
[----:B------:R4:W1:Y:S01]  /*0b50*/  SYNCS.EXCH.64 URZ, [UR9+0xb8], UR14 ;  /* 0x0000b80e09ff75b2 */ /* 0x0008620008000100 */
[----:B------:R4:W1:Y:S01]  /*0b60*/  SYNCS.EXCH.64 URZ, [UR9+0xa0], UR12 ;  /* 0x0000a00c09ff75b2 */ /* 0x0008620008000100 */
[----:B------:R4:W1:Y:S01]  /*0b70*/  SYNCS.EXCH.64 URZ, [UR9+0xc0], UR14 ;  /* 0x0000c00e09ff75b2 */ /* 0x0008620008000100 */
[----:B------:R4:W1:Y:S01]  /*0b80*/  SYNCS.EXCH.64 URZ, [UR9+0xa8], UR12 ;  /* 0x0000a80c09ff75b2 */ /* 0x0008620008000100 */
[----:B------:R4:W1:Y:S02]  /*0b90*/  SYNCS.EXCH.64 URZ, [UR9+0xc8], UR14 ;  /* 0x0000c80e09ff75b2 */ /* 0x0008640008000100 */
[----:B----4-:R-:W-:Y:S01]  /*0ba0*/  NOP ;  /* 0x0000000000007918 */ /* 0x010fe20000000000 */
.L_x_13:
[----:B------:R-:W4:Y:S01]  /*0bb0*/  SHFL.IDX PT, R0, R96, RZ, 0x1f ;  /* 0x00001fff60007589 */ /* 0x000f2200000e0000 */
[----:B------:R-:W-:Y:S01]  /*0bc0*/  ISETP.NE.OR P1, PT, RZ, UR10, !P1 ;  /* 0x0000000aff007c0c */ /* 0x000fe2000cf25670 */
        /* <DEDUP_REMOVED lines=12> */
[----:B------:R4:W3:Y:S01]  /*0c90*/  SYNCS.EXCH.64 URZ, [UR8+0xe0], UR12 ;  /* 0x0000e00c08ff75b2 */ /* 0x0008e20008000100 */
[----:B------:R4:W1:Y:S01]  /*0ca0*/  SYNCS.EXCH.64 URZ, [UR8+0xd8], UR12 ;  /* 0x0000d80c08ff75b2 */ /* 0x0008620008000100 */
[----:B------:R4:W1:Y:S02]  /*0cb0*/  SYNCS.EXCH.64 URZ, [UR8+0xe8], UR12 ;  /* 0x0000e80c08ff75b2 */ /* 0x0008640008000100 */
[----:B----4-:R-:W-:Y:S01]  /*0cc0*/  NOP ;  /* 0x0000000000007918 */ /* 0x010fe20000000000 */
.L_x_14:
[----:B------:R-:W-:Y:S01]  /*0cd0*/  VOTEU.ALL UP1, P1 ;  /* 0x0000000000ff7886 */ /* 0x000fe20000820000 */
[----:B---3--:R-:W3:Y:S01]  /*0ce0*/  LDCU UR8, c[0x0][0x36c] ;  /* 0x00006d80ff0877ac */ /* 0x008ee20008000800 */
[----:B------:R-:W-:Y:S01]  /*0cf0*/  NOP ;  /* 0x0000000000007918 */ /* 0x000fe20000000000 */
[----:B------:R-:W-:Y:S01]  /*0d00*/  LOP3.LUT R10, R97, 0x1f, RZ, 0xc0, !PT ;  /* 0x0000001f610a7812 */ /* 0x000fe200078ec0ff */
[----:B--2---:R-:W-:Y:S01]  /*0d10*/  UMOV UR12, 0x20 ;  /* 0x00000020000c7882 */ /* 0x004fe20000000000 */
[----:B------:R-:W-:Y:S01]  /*0d20*/  @!UP1 UMOV UR6, 0x400 ;  /* 0x0000040000069882 */ /* 0x000fe20000000000 */
[----:B------:R-:W-:-:S04]  /*0d30*/  @!UP1 UIADD3 UR12, UPT, UPT, -UR12, 0x100000, URZ ;  /* 0x001000000c0c9890 */ /* 0x000fc8000fffe1ff */
[----:B------:R-:W-:Y:S02]  /*0d40*/  @!UP1 USHF.L.U32 UR13, UR12, 0xb, URZ ;  /* 0x0000000b0c0d9899 */ /* 0x000fe400080006ff */
[----:B------:R-:W-:Y:S02]  /*0d50*/  @!UP1 USHF.L.U32 UR12, UR12, 0x1, URZ ;  /* 0x000000010c0c9899 */ /* 0x000fe400080006ff */
[----:B------:R-:W-:Y:S01]  /*0d60*/  @!UP1 ULEA UR6, UR37, UR6, 0x18 ;  /* 0x0000000625069291 */ /* 0x000fe2000f8ec0ff */
[----:B------:R-:W-:Y:S01]  /*0d70*/  VOTEU.ALL UP1, P1 ;  /* 0x0000000000ff7886 */ /* 0x000fe20000820000 */
[----:B------:R-:W-:Y:S01]  /*0d80*/  UISETP.NE.AND UP4, UPT, UR10, URZ, UPT ;  /* 0x000000ff0a00728c */ /* 0x000fe2000bf85270 */
[----:B------:R-:W2:Y:S09]  /*0d90*/  FENCE.VIEW.ASYNC.S ;  /* 0x00000000000073c6 */ /* 0x000eb20000000000 */
[----:B--2---:R2:W4:Y:S01]  /*0da0*/  @!UP1 SYNCS.EXCH.64 URZ, [UR6+0xf0], UR12 ;  /* 0x0000f00c06ff95b2 */ /* 0x0045220008000100 */
[----:B---3--:R-:W-:-:S09]  /*0db0*/  UISETP.EQ.U32.AND UP1, UPT, UR8, 0x1, UPT ;  /* 0x000000010800788c */ /* 0x008fd2000bf22070 */
[----:B------:R-:W-:Y:S05]  /*0dc0*/  BRA.U !UP1, `(.L_x_15) ;  /* 0x0000000109087547 */ /* 0x000fea000b800000 */
[----:B-1--4-:R-:W-:Y:S01]  /*0dd0*/  UCGABAR_ARV ;  /* 0x00000000000079c7 */ /* 0x012fe20008000000 */
[----:B------:R-:W-:Y:S05]  /*0de0*/  BRA `(.L_x_16) ;  /* 0x0000000000047947 */ /* 0x000fea0003800000 */
.L_x_15:
[----:B-1--4-:R-:W-:Y:S01]  /*0df0*/  NOP ;  /* 0x0000000000007918 */ /* 0x012fe20000000000 */
.L_x_16:
[----:B------:R-:W1:Y:S01]  /*0e00*/  S2R R15, SR_CTAID.Y ;  /* 0x00000000000f7919 */ /* 0x000e620000002600 */
[----:B------:R-:W-:-:S05]  /*0e10*/  CS2R.32 R91, SR_CgaSize ;  /* 0x00000000005b7805 */ /* 0x000fca0000008a00 */
[----:B------:R-:W-:-:S05]  /*0e20*/  IMAD R91, R91, -0xa0, RZ ;  /* 0xffffff605b5b7824 */ /* 0x000fca00078e02ff */
[----:B--2---:R-:W-:-:S14]  /*0e30*/  R2UR UR6, R91 ;  /* 0x000000005b0672ca */ /* 0x004fdc00000e0000 */
[----:B------:R-:W2:Y:S01]  /*0e40*/  LDCU UR6, c[0x0][UR6+0x2b4] ;  /* 0x00005680060677ac */ /* 0x000ea20008000800 */
[----:B------:R-:W-:-:S05]  /*0e50*/  CS2R.32 R0, SR_CgaSize ;  /* 0x0000000000007805 */ /* 0x000fca0000008a00 */
[----:B------:R-:W-:-:S06]  /*0e60*/  IMAD R0, R0, -0xa0, RZ ;  /* 0xffffff6000007824 */ /* 0x000fcc00078e02ff */
[----:B------:R-:W3:Y:S01]  /*0e70*/  LDC R0, c[0x0][R0+0x2a4] ;  /* 0x0000a90000007b82 */ /* 0x000ee20000000800 */
[----:B------:R-:W-:Y:S01]  /*0e80*/  PRMT R8, RZ, 0x7610, R8 ;  /* 0x00007610ff087816 */ /* 0x000fe20000000008 */
[----:B------:R-:W4:Y:S01]  /*0e90*/  S2R R9, SR_CTAID.X ;  /* 0x0000000000097919 */ /* 0x000f220000002500 */
[----:B------:R-:W-:-:S05]  /*0ea0*/  CS2R.32 R91, SR_CgaSize ;  /* 0x00000000005b7805 */ /* 0x000fca0000008a00 */
[----:B------:R-:W-:-:S05]  /*0eb0*/  IMAD R91, R91, -0xa0, RZ ;  /* 0xffffff605b5b7824 */ /* 0x000fca00078e02ff */
[----:B------:R-:W-:-:S14]  /*0ec0*/  R2UR UR8, R91 ;  /* 0x000000005b0872ca */ /* 0x000fdc00000e0000 */
[----:B------:R-:W3:Y:S01]  /*0ed0*/  LDCU UR8, c[0x0][UR8+0x2b0] ;  /* 0x00005600080877ac */ /* 0x000ee20008000800 */
[----:B------:R-:W-:Y:S01]  /*0ee0*/  UISETP.NE.AND UP2, UPT, UR10, 0x2, UPT ;  /* 0x000000020a00788c */ /* 0x000fe2000bf45270 */
[----:B------:R-:W2:Y:S01]  /*0ef0*/  LDC R11, c[0x0][0xb24] ;  /* 0x0002c900ff0b7b82 */ /* 0x000ea20000000800 */
[----:B------:R-:W-:-:S05]  /*0f00*/  CS2R.32 R2, SR_CgaSize ;  /* 0x0000000000027805 */ /* 0x000fca0000008a00 */
[----:B------:R-:W-:-:S06]  /*0f10*/  IMAD R2, R2, -0xa0, RZ ;  /* 0xffffff6002027824 */ /* 0x000fcc00078e02ff */
[----:B------:R-:W3:Y:S08]  /*0f20*/  LDC R2, c[0x0][R2+0x2a0] ;  /* 0x0000a80002027b82 */ /* 0x000ef00000000800 */
[----:B------:R-:W3:Y:S01]  /*0f30*/  LDC R40, c[0x0][0xb24] ;  /* 0x0002c900ff287b82 */ /* 0x000ee20000000800 */
[----:B-1----:R-:W-:-:S07]  /*0f40*/  I2FP.F32.U32 R90, R15 ;  /* 0x0000000f005a7245 */ /* 0x002fce0000201000 */
[----:B------:R-:W1:Y:S01]  /*0f50*/  S2UR UR36, SR_CTAID.Z ;  /* 0x00000000002479c3 */ /* 0x000e620000002700 */
[----:B--2---:R-:W-:Y:S01]  /*0f60*/  ISETP.GE.AND P0, PT, R11, 0x1, PT ;  /* 0x000000010b00780c */ /* 0x004fe20003f06270 */
[----:B----4-:R-:W-:Y:S01]  /*0f70*/  IMAD.MOV.U32 R14, RZ, RZ, R9 ;  /* 0x000000ffff0e7224 */ /* 0x010fe200078e0009 */
[----:B------:R-:W-:Y:S01]  /*0f80*/  I2FP.F32.U32 R91, R9 ;  /* 0x00000009005b7245 */ /* 0x000fe20000201000 */
[----:B------:R-:W-:Y:S01]  /*0f90*/  FMUL R90, R90, UR6 ;  /* 0x000000065a5a7c20 */ /* 0x000fe20008400000 */
[----:B------:R-:W2:Y:S03]  /*0fa0*/  LDCU UR6, c[0x0][0xb30] ;  /* 0x00016600ff0677ac */ /* 0x000ea60008000800 */
[----:B---3--:R-:W-:Y:S02]  /*0fb0*/  FMUL R91, R91, UR8 ;  /* 0x000000085b5b7c20 */ /* 0x008fe40008400000 */
[----:B------:R-:W3:Y:S08]  /*0fc0*/  F2I.U32.TRUNC.NTZ R90, R90 ;  /* 0x0000005a005a7305 */ /* 0x000ef0000020f000 */
[----:B------:R-:W4:Y:S01]  /*0fd0*/  F2I.U32.TRUNC.NTZ R91, R91 ;  /* 0x0000005b005b7305 */ /* 0x000f22000020f000 */
[----:B--2---:R-:W-:Y:S01]  /*0fe0*/  UISETP.NE.AND UP3, UPT, UR6, 0x1, UPT ;  /* 0x000000010600788c */ /* 0x004fe2000bf65270 */
[----:B---3--:R-:W-:-:S05]  /*0ff0*/  IADD3 R90, PT, PT, -R90, RZ, RZ ;  /* 0x000000ff5a5a7210 */ /* 0x008fca0007ffe1ff */
[----:B------:R-:W-:Y:S01]  /*1000*/  IMAD R90, R0, R90, R15 ;  /* 0x0000005a005a7224 */ /* 0x000fe200078e020f */
[----:B------:R-:W-:Y:S01]  /*1010*/  PRMT R0, RZ, 0x7610, R0 ;  /* 0x00007610ff007816 */ /* 0x000fe20000000000 */
[----:B----4-:R-:W-:-:S04]  /*1020*/  IMAD.MOV R91, RZ, RZ, -R91 ;  /* 0x000000ffff5b7224 */ /* 0x010fc800078e0a5b */
[----:B------:R-:W-:Y:S01]  /*1030*/  IMAD R91, R2, R91, R9 ;  /* 0x0000005b025b7224 */ /* 0x000fe200078e0209 */
[----:B-1----:R-:W-:Y:S06]  /*1040*/  BRA.U UP4, `(.L_x_17) ;  /* 0x0000000104247547 */ /* 0x002fec000b800000 */
[----:B------:R-:W-:Y:S01]  /*1050*/  ISETP.NE.AND P1, PT, R90, RZ, PT ;  /* 0x000000ff5a00720c */ /* 0x000fe20003f25270 */
[----:B------:R-:W-:Y:S01]  /*1060*/  IMAD.MOV.U32 R0, RZ, RZ, 0x3 ;  /* 0x00000003ff007424 */ /* 0x000fe200078e00ff */
[C---:B------:R-:W-:Y:S02]  /*1070*/  LOP3.LUT R2, R91.reuse, 0xfffffffe, RZ, 0xc0, !PT ;  /* 0xfffffffe5b027812 */ /* 0x040fe400078ec0ff */
[----:B------:R-:W-:Y:S02]  /*1080*/  ISETP.LT.U32.OR P1, PT, R91, 0x2, !P1 ;  /* 0x000000025b00780c */ /* 0x000fe40004f21470 */
[----:B------:R-:W-:Y:S02]  /*1090*/  SHF.L.U32 R0, R0, R2, RZ ;  /* 0x0000000200007219 */ /* 0x000fe400000006ff */
[----:B------:R-:W-:Y:S02]  /*10a0*/  SEL R4, RZ, 0x1, !P1 ;  /* 0x00000001ff047807 */ /* 0x000fe40004800000 */
[----:B------:R-:W-:-:S05]  /*10b0*/  SEL R3, RZ, 0x2, !P1 ;  /* 0x00000002ff037807 */ /* 0x000fca0004800000 */
[----:B------:R-:W-:-:S05]  /*10c0*/  IMAD.IADD R3, R4, 0x1, R3 ;  /* 0x0000000104037824 */ /* 0x000fca00078e0203 */
[----:B------:R-:W-:Y:S02]  /*10d0*/  PRMT R8, R3, 0x7610, R8 ;  /* 0x0000761003087816 */ /* 0x000fe40000000008 */
.L_x_17:
[----:B------:R-:W-:Y:S05]  /*10e0*/  @!P0 BRA `(.L_x_18) ;  /* 0x0000000000b88947 */ /* 0x000fea0003800000 */
[----:B------:R-:W1:Y:S01]  /*10f0*/  LDC.64 R4, c[0x0][0xb18] ;  /* 0x0002c600ff047b82 */ /* 0x000e620000000a00 */
[----:B------:R-:W-:-:S07]  /*1100*/  ISETP.NE.AND P0, PT, R11, 0x1, PT ;  /* 0x000000010b00780c */ /* 0x000fce0003f05270 */
[----:B------:R-:W2:Y:S08]  /*1110*/  LDC R14, c[0x0][0xb0c] ;  /* 0x0002c300ff0e7b82 */ /* 0x000eb00000000800 */
[----:B------:R-:W3:Y:S08]  /*1120*/  LDC R16, c[0x0][0x370] ;  /* 0x0000dc00ff107b82 */ /* 0x000ef00000000800 */
[----:B------:R-:W4:Y:S01]  /*1130*/  LDC R13, c[0x0][0x374] ;  /* 0x0000dd00ff0d7b82 */ /* 0x000f220000000800 */
[----:B-1----:R-:W-:-:S07]  /*1140*/  ISETP.NE.AND P1, PT, R4, 0x1, PT ;  /* 0x000000010400780c */ /* 0x002fce0003f25270 */
[----:B------:R-:W3:Y:S01]  /*1150*/  LDC.64 R6, c[0x0][0xb10] ;  /* 0x0002c400ff067b82 */ /* 0x000ee20000000a00 */
[----:B--2---:R-:W-:-:S07]  /*1160*/  ISETP.NE.AND P2, PT, R14, 0x1, PT ;  /* 0x000000010e00780c */ /* 0x004fce0003f45270 */
[----:B------:R-:W1:Y:S08]  /*1170*/  LDC R12, c[0x0][0xb20] ;  /* 0x0002c800ff0c7b82 */ /* 0x000e700000000800 */
[----:B------:R-:W2:Y:S01]  /*1180*/  LDC.64 R2, c[0x0][0xb28] ;  /* 0x0002ca00ff027b82 */ /* 0x000ea20000000a00 */
[----:B----4-:R-:W-:-:S04]  /*1190*/  IMAD.HI.U32 R17, R13, R5, RZ ;  /* 0x000000050d117227 */ /* 0x010fc800078e00ff */
[----:B------:R-:W-:-:S04]  /*11a0*/  IMAD.HI.U32 R5, R15, R5, RZ ;  /* 0x000000050f057227 */ /* 0x000fc800078e00ff */
[----:B---3--:R-:W-:-:S05]  /*11b0*/  IMAD.HI.U32 R18, R16, R6, RZ ;  /* 0x0000000610127227 */ /* 0x008fca00078e00ff */
[-C--:B------:R-:W-:Y:S01]  /*11c0*/  @P2 SHF.R.U32.HI R16, RZ, R7.reuse, R18 ;  /* 0x00000007ff102219 */ /* 0x080fe20000011612 */
[----:B------:R-:W-:Y:S01]  /*11d0*/  IMAD.HI.U32 R18, R9, R6, RZ ;  /* 0x0000000609127227 */ /* 0x000fe200078e00ff */
[-C--:B-1----:R-:W-:Y:S02]  /*11e0*/  @P1 SHF.R.U32.HI R13, RZ, R12.reuse, R17 ;  /* 0x0000000cff0d1219 */ /* 0x082fe40000011611 */
[----:B------:R-:W-:Y:S02]  /*11f0*/  SHF.R.U32.HI R5, RZ, R12, R5 ;  /* 0x0000000cff057219 */ /* 0x000fe40000011605 */
[----:B------:R-:W-:Y:S02]  /*1200*/  SHF.R.U32.HI R18, RZ, R7, R18 ;  /* 0x00000007ff127219 */ /* 0x000fe40000011612 */
[----:B------:R-:W-:Y:S01]  /*1210*/  SEL R5, R15, R5, !P1 ;  /* 0x000000050f057207 */ /* 0x000fe20004800000 */
[----:B--2---:R-:W-:Y:S01]  /*1220*/  IMAD.HI.U32 R17, R13, R2, RZ ;  /* 0x000000020d117227 */ /* 0x004fe200078e00ff */
[----:B------:R-:W-:-:S03]  /*1230*/  SEL R18, R9, R18, !P2 ;  /* 0x0000001209127207 */ /* 0x000fc60005000000 */
[----:B------:R-:W-:Y:S01]  /*1240*/  IMAD.HI.U32 R6, R16, R2, RZ ;  /* 0x0000000210067227 */ /* 0x000fe200078e00ff */
[----:B------:R-:W-:-:S04]  /*1250*/  @P0 SHF.R.U32.HI R13, RZ, R3, R17 ;  /* 0x00000003ff0d0219 */ /* 0x000fc80000011611 */
[----:B------:R-:W-:Y:S01]  /*1260*/  @P0 SHF.R.U32.HI R16, RZ, R3, R6 ;  /* 0x00000003ff100219 */ /* 0x000fe20000011606 */
[----:B------:R-:W-:-:S04]  /*1270*/  IMAD R13, R13, R11, RZ ;  /* 0x0000000b0d0d7224 */ /* 0x000fc800078e02ff */
[----:B------:R-:W-:Y:S01]  /*1280*/  IMAD R6, R16, R11, RZ ;  /* 0x0000000b10067224 */ /* 0x000fe200078e02ff */
[----:B------:R-:W-:-:S04]  /*1290*/  ISETP.GE.AND P1, PT, R5, R13, PT ;  /* 0x0000000d0500720c */ /* 0x000fc80003f26270 */
[----:B------:R-:W-:Y:S01]  /*12a0*/  ISETP.GE.OR P1, PT, R18, R6, P1 ;  /* 0x000000061200720c */ /* 0x000fe20000f26670 */
[----:B------:R-:W-:-:S05]  /*12b0*/  IMAD.HI.U32 R6, R5, R2, RZ ;  /* 0x0000000205067227 */ /* 0x000fca00078e00ff */
[----:B------:R-:W-:-:S04]  /*12c0*/  SHF.R.U32.HI R6, RZ, R3, R6 ;  /* 0x00000003ff067219 */ /* 0x000fc80000011606 */
[----:B------:R-:W-:-:S03]  /*12d0*/  SEL R6, R5, R6, !P0 ;  /* 0x0000000605067207 */ /* 0x000fc60004000000 */
[----:B------:R-:W-:Y:S01]  /*12e0*/  @!P1 IMAD.HI.U32 R7, R18, R2, RZ ;  /* 0x0000000212079227 */ /* 0x000fe200078e00ff */
[----:B------:R-:W-:-:S04]  /*12f0*/  IADD3 R2, PT, PT, -R6, RZ, RZ ;  /* 0x000000ff06027210 */ /* 0x000fc80007ffe1ff */
[----:B------:R-:W-:Y:S01]  /*1300*/  @!P1 SHF.R.U32.HI R3, RZ, R3, R7 ;  /* 0x00000003ff039219 */ /* 0x000fe20000011607 */
[----:B------:R-:W-:Y:S01]  /*1310*/  IMAD R2, R11, R2, R5 ;  /* 0x000000020b027224 */ /* 0x000fe200078e0205 */
[----:B------:R-:W-:Y:S02]  /*1320*/  IADD3 R7, PT, PT, -R5, RZ, RZ ;  /* 0x000000ff05077210 */ /* 0x000fe40007ffe1ff */
[----:B------:R-:W-:-:S03]  /*1330*/  @!P1 SEL R3, R18, R3, !P0 ;  /* 0x0000000312039207 */ /* 0x000fc60004000000 */
[----:B------:R-:W-:Y:S02]  /*1340*/  IMAD R7, R4, R7, R15 ;  /* 0x0000000704077224 */ /* 0x000fe400078e020f */
[--C-:B------:R-:W-:Y:S02]  /*1350*/  @!P1 IMAD.IADD R6, R6, 0x1, -R3.reuse ;  /* 0x0000000106069824 */ /* 0x100fe400078e0a03 */
[----:B------:R-:W-:Y:S01]  /*1360*/  @!P1 IMAD R3, R2, R16, R3 ;  /* 0x0000001002039224 */ /* 0x000fe200078e0203 */
[----:B------:R-:W-:Y:S01]  /*1370*/  IADD3 R2, PT, PT, -R18, RZ, RZ ;  /* 0x000000ff12027210 */ /* 0x000fe20007ffe1ff */
[----:B------:R-:W-:Y:S02]  /*1380*/  @!P1 IMAD R5, R6, R11, R18 ;  /* 0x0000000b06059224 */ /* 0x000fe400078e0212 */
[----:B------:R-:W-:Y:S02]  /*1390*/  @!P1 IMAD.MOV.U32 R18, RZ, RZ, R3 ;  /* 0x000000ffff129224 */ /* 0x000fe400078e0003 */
[----:B------:R-:W-:-:S02]  /*13a0*/  IMAD R2, R14, R2, R9 ;  /* 0x000000020e027224 */ /* 0x000fc400078e0209 */
[----:B------:R-:W-:Y:S02]  /*13b0*/  IMAD R15, R5, R4, R7 ;  /* 0x00000004050f7224 */ /* 0x000fe400078e0207 */
[----:B------:R-:W-:Y:S02]  /*13c0*/  IMAD R14, R18, R14, R2 ;  /* 0x0000000e120e7224 */ /* 0x000fe400078e0202 */
.L_x_18:
[----:B------:R-:W-:Y:S05]  /*13d0*/  BRA.U UP3, `(.L_x_19) ;  /* 0x0000000103407547 */ /* 0x000fea000b800000 */
[----:B------:R-:W1:Y:S08]  /*13e0*/  LDC.64 R4, c[0x0][0xb10] ;  /* 0x0002c400ff047b82 */ /* 0x000e700000000a00 */
[----:B------:R-:W2:Y:S08]  /*13f0*/  LDC.64 R2, c[0x0][0xb18] ;  /* 0x0002c600ff027b82 */ /* 0x000eb00000000a00 */
[----:B------:R-:W3:Y:S08]  /*1400*/  LDC R6, c[0x0][0xb20] ;  /* 0x0002c800ff067b82 */ /* 0x000ef00000000800 */
[----:B------:R-:W4:Y:S01]  /*1410*/  LDC R7, c[0x0][0xb0c] ;  /* 0x0002c300ff077b82 */ /* 0x000f220000000800 */
[----:B-1----:R-:W-:-:S05]  /*1420*/  IMAD.HI.U32 R4, R14, R4, RZ ;  /* 0x000000040e047227 */ /* 0x002fca00078e00ff */
[----:B------:R-:W-:Y:S01]  /*1430*/  SHF.R.U32.HI R4, RZ, R5, R4 ;  /* 0x00000005ff047219 */ /* 0x000fe20000011604 */
[----:B--2---:R-:W-:Y:S01]  /*1440*/  IMAD.HI.U32 R3, R15, R3, RZ ;  /* 0x000000030f037227 */ /* 0x004fe200078e00ff */
[----:B------:R-:W-:-:S04]  /*1450*/  ISETP.NE.AND P0, PT, R2, 0x1, PT ;  /* 0x000000010200780c */ /* 0x000fc80003f05270 */
[----:B---3--:R-:W-:-:S04]  /*1460*/  SHF.R.U32.HI R3, RZ, R6, R3 ;  /* 0x00000006ff037219 */ /* 0x008fc80000011603 */
[----:B------:R-:W-:Y:S02]  /*1470*/  SEL R3, R15, R3, !P0 ;  /* 0x000000030f037207 */ /* 0x000fe40004000000 */
[----:B----4-:R-:W-:-:S04]  /*1480*/  ISETP.NE.AND P1, PT, R7, 0x1, PT ;  /* 0x000000010700780c */ /* 0x010fc80003f25270 */
[----:B------:R-:W-:-:S05]  /*1490*/  SEL R5, R14, R4, !P1 ;  /* 0x000000040e057207 */ /* 0x000fca0004800000 */
[----:B------:R-:W-:Y:S02]  /*14a0*/  IMAD.IADD R4, R3, 0x1, -R5 ;  /* 0x0000000103047824 */ /* 0x000fe400078e0a05 */
[----:B------:R-:W-:Y:S02]  /*14b0*/  IMAD.IADD R3, R5, 0x1, -R3 ;  /* 0x0000000105037824 */ /* 0x000fe400078e0a03 */
[----:B------:R-:W-:Y:S02]  /*14c0*/  IMAD R14, R4, R7, R14 ;  /* 0x00000007040e7224 */ /* 0x000fe400078e020e */
[----:B------:R-:W-:Y:S02]  /*14d0*/  IMAD R15, R3, R2, R15 ;  /* 0x00000002030f7224 */ /* 0x000fe400078e020f */
.L_x_19:
[----:B------:R-:W-:Y:S05]  /*14e0*/  BRA.U !UP1, `(.L_x_20) ;  /* 0x00000001090c7547 */ /* 0x000fea000b800000 */
[----:B------:R-:W-:Y:S01]  /*14f0*/  UCGABAR_WAIT ;  /* 0x0000000000007dc7 */ /* 0x000fe20008000000 */
[----:B------:R-:W-:Y:S01]  /*1500*/  CCTL.IVALL ;  /* 0x00000000ff00798f */ /* 0x000fe20002000000 */
[----:B------:R-:W-:Y:S05]  /*1510*/  BRA `(.L_x_21) ;  /* 0x0000000000047947 */ /* 0x000fea0003800000 */
.L_x_20:
[----:B------:R-:W-:Y:S06]  /*1520*/  BAR.SYNC.DEFER_BLOCKING 0x0 ;  /* 0x0000000000007b1d */ /* 0x000fec0000010000 */
.L_x_21:
[----:B------:R-:W-:Y:S05]  /*1530*/  BRA.U UP2, `(.L_x_22) ;  /* 0x0000001102e87547 */ /* 0x000fea000b800000 */
[----:B------:R-:W1:Y:S01]  /*1540*/  LDCU UR15, c[0x0][0x38c] ;  /* 0x00007180ff0f77ac */ /* 0x000e620008000800 */
[----:B------:R-:W2:Y:S01]  /*1550*/  LDC R8, c[0x0][0x370] ;  /* 0x0000dc00ff087b82 */ /* 0x000ea20000000800 */
[C---:B------:R-:W-:Y:S01]  /*1560*/  IMAD.SHL.U32 R19, R9.reuse, 0x20, RZ ;  /* 0x0000002009137824 */ /* 0x040fe200078e00ff */
[----:B------:R-:W-:Y:S01]  /*1570*/  PLOP3.LUT P1, PT, PT, PT, UP5, 0x80, 0x8 ;  /* 0x000000000008781c */ /* 0x000fe20003f2f058 */
[----:B------:R-:W-:Y:S01]  /*1580*/  UISETP.NE.AND UP1, UPT, UR10, URZ, UPT ;  /* 0x000000ff0a00728c */ /* 0x000fe2000bf25270 */
[----:B------:R-:W-:Y:S01]  /*1590*/  ISETP.NE.AND P4, PT, R10, RZ, P5 ;  /* 0x000000ff0a00720c */ /* 0x000fe20002f85270 */
[----:B------:R-:W-:Y:S01]  /*15a0*/  IMAD.SHL.U32 R18, R9, 0x80, RZ ;  /* 0x0000008009127824 */ /* 0x000fe200078e00ff */
[----:B------:R-:W-:Y:S01]  /*15b0*/  PLOP3.LUT P1, PT, P1, PT, PT, 0x8, 0x80 ;  /* 0x000000000080781c */ /* 0x000fe20000f2e170 */
[----:B------:R-:W-:Y:S01]  /*15c0*/  IMAD.MOV.U32 R17, RZ, RZ, 0x1 ;  /* 0x00000001ff117424 */ /* 0x000fe200078e00ff */
[----:B------:R-:W3:Y:S01]  /*15d0*/  LDC R0, c[0x0][0x374] ;  /* 0x0000dd00ff007b82 */ /* 0x000ee20000000800 */
[----:B------:R-:W-:Y:S01]  /*15e0*/  IMAD.MOV.U32 R16, RZ, RZ, RZ ;  /* 0x000000ffff107224 */ /* 0x000fe200078e00ff */
[----:B------:R-:W-:Y:S01]  /*15f0*/  CS2R R12, SRZ ;  /* 0x00000000000c7805 */ /* 0x000fe2000001ff00 */
[----:B------:R-:W-:Y:S01]  /*1600*/  IMAD.MOV.U32 R11, RZ, RZ, 0x1 ;  /* 0x00000001ff0b7424 */ /* 0x000fe200078e00ff */
[----:B------:R-:W-:Y:S01]  /*1610*/  LOP3.LUT R19, R19, 0x20, RZ, 0xc0, !PT ;  /* 0x0000002013137812 */ /* 0x000fe200078ec0ff */
[----:B------:R-:W4:Y:S01]  /*1620*/  LDCU.64 UR30, c[0x0][0x348] ;  /* 0x00006900ff1e77ac */ /* 0x000f220008000a00 */
[----:B-1----:R-:W-:-:S02]  /*1630*/  UIADD3 UR4, UPT, UPT, UR15, 0x7f, URZ ;  /* 0x0000007f0f047890 */ /* 0x002fc4000fffe0ff */
[----:B------:R-:W-:Y:S02]  /*1640*/  USEL UR7, UR7, 0x2, UP1 ;  /* 0x0000000207077887 */ /* 0x000fe40008800000 */
[----:B------:R-:W-:Y:S01]  /*1650*/  USHF.R.S32.HI UR22, URZ, 0x1f, UR4 ;  /* 0x0000001fff167899 */ /* 0x000fe20008011404 */
[----:B------:R-:W-:-:S03]  /*1660*/  UMOV UR13, URZ ;  /* 0x000000ff000d7c82 */ /* 0x000fc60008000000 */
[----:B------:R-:W-:Y:S02]  /*1670*/  ULEA.HI UR22, UR22, UR4, URZ, 0x7 ;  /* 0x0000000416167291 */ /* 0x000fe4000f8f38ff */
[----:B------:R-:W-:Y:S02]  /*1680*/  UIADD3 UR4, UPT, UPT, UR15, -0x1, URZ ;  /* 0xffffffff0f047890 */ /* 0x000fe4000fffe0ff */
[----:B------:R-:W-:Y:S02]  /*1690*/  USHF.R.S32.HI UR22, URZ, 0x7, UR22 ;  /* 0x00000007ff167899 */ /* 0x000fe40008011416 */
[----:B------:R-:W-:Y:S02]  /*16a0*/  UISETP.GE.U32.AND UP2, UPT, UR4, -0xff, UPT ;  /* 0xffffff010400788c */ /* 0x000fe4000bf46070 */
[----:B------:R-:W-:Y:S02]  /*16b0*/  UISETP.LT.U32.AND UP0, UPT, UR22, 0x3, UPT ;  /* 0x000000031600788c */ /* 0x000fe4000bf01070 */
[----:B------:R-:W-:-:S02]  /*16c0*/  UIADD3 UR15, UPT, UPT, UR15, 0xfe, URZ ;  /* 0x000000fe0f0f7890 */ /* 0x000fc4000fffe0ff */
[----:B------:R-:W-:-:S04]  /*16d0*/  USEL UR21, UR22, 0x3, UP0 ;  /* 0x0000000316157887 */ /* 0x000fc80008000000 */
[----:B------:R-:W-:Y:S02]  /*16e0*/  UIADD3 UR6, UPT, UPT, UR21, -0x1, URZ ;  /* 0xffffffff15067890 */ /* 0x000fe4000fffe0ff */
[----:B------:R-:W-:Y:S02]  /*16f0*/  @UP2 UIADD3 UR6, UPT, UPT, UR21, URZ, URZ ;  /* 0x000000ff15062290 */ /* 0x000fe4000fffe0ff */
[----:B------:R-:W-:Y:S02]  /*1700*/  UIADD3 UR14, UPT, UPT, UR22, -UR21, URZ ;  /* 0x80000015160e7290 */ /* 0x000fe4000fffe0ff */
[----:B------:R-:W-:Y:S02]  /*1710*/  UIADD3 UR5, UPT, UPT, UR6, 0x1, URZ ;  /* 0x0000000106057890 */ /* 0x000fe4000fffe0ff */
[----:B--2-4-:R-:W-:-:S12]  /*1720*/  UIADD3 UR6, UPT, UPT, -UR6, URZ, URZ ;  /* 0x000000ff06067290 */ /* 0x014fd8000fffe1ff */
.L_x_42:
[----:B------:R-:W-:Y:S01]  /*1730*/  UISETP.NE.AND UP0, UPT, UR37, URZ, UPT ;  /* 0x000000ff2500728c */ /* 0x000fe2000bf05270 */
[----:B------:R-:W1:Y:S08]  /*1740*/  S2UR UR37, SR_CgaCtaId ;  /* 0x00000000002579c3 */ /* 0x000e700000008800 */
[----:B------:R-:W-:Y:S05]  /*1750*/  BRA.U UP0, `(.L_x_23) ;  /* 0x0000000100347547 */ /* 0x000fea000b800000 */
[----:B------:R-:W2:Y:S01]  /*1760*/  S2R R2, SR_CgaCtaId ;  /* 0x0000000000027919 */ /* 0x000ea20000008800 */
[----:B------:R-:W-:-:S04]  /*1770*/  MOV R3, 0x400 ;  /* 0x0000040000037802 */ /* 0x000fc80000000f00 */
[----:B--2---:R-:W-:Y:S02]  /*1780*/  LEA R2, R2, R3, 0x18 ;  /* 0x0000000302027211 */ /* 0x004fe400078ec0ff */
[----:B------:R-:W-:-:S03]  /*1790*/  SHF.L.U32 R3, R11, 0x1f, RZ ;  /* 0x0000001f0b037819 */ /* 0x000fc600000006ff */
[----:B------:R-:W-:-:S04]  /*17a0*/  IMAD R2, R12, 0x8, R2 ;  /* 0x000000080c027824 */ /* 0x000fc800078e0202 */
[----:B------:R-:W2:Y:S02]  /*17b0*/  SYNCS.PHASECHK.TRANS64.TRYWAIT P0, [R2+URZ+0xe0], R3 ;  /* 0x0000e003020075a7 */ /* 0x000ea400080011ff */
[----:B--2---:R-:W-:Y:S05]  /*17c0*/  @!P0 BRA `(.L_x_24) ;  /* 0x0000006400b08947 */ /* 0x004fea0003800000 */
.L_x_132:
[----:B------:R-:W-:Y:S01]  /*17d0*/  VIADD R12, R12, 0x1 ;  /* 0x000000010c0c7836 */ /* 0x000fe20000000000 */
[----:B------:R2:W-:Y:S04]  /*17e0*/  SYNCS.ARRIVE.TRANS64.A1T0 RZ, [R2+URZ+0xd0], RZ ;  /* 0x0000d0ff02ff79a7 */ /* 0x0005e800081000ff */
[----:B------:R-:W-:-:S04]  /*17f0*/  ISETP.NE.AND P0, PT, R12, 0x2, PT ;  /* 0x000000020c00780c */ /* 0x000fc80003f05270 */
[----:B------:R-:W-:Y:S02]  /*1800*/  SEL R12, R12, RZ, P0 ;  /* 0x000000ff0c0c7207 */ /* 0x000fe40000000000 */
[----:B--2---:R-:W-:-:S04]  /*1810*/  SEL R2, RZ, 0x1, P0 ;  /* 0x00000001ff027807 */ /* 0x004fc80000000000 */
[----:B------:R-:W-:-:S07]  /*1820*/  LOP3.LUT R11, R11, R2, RZ, 0x3c, !PT ;  /* 0x000000020b0b7212 */ /* 0x000fce00078e3cff */
.L_x_23:
[----:B------:R-:W-:Y:S01]  /*1830*/  UMOV UR4, 0x400 ;  /* 0x0000040000047882 */ /* 0x000fe20000000000 */
[----:B------:R-:W-:Y:S01]  /*1840*/  SHF.L.U32 R2, R17, 0x1f, RZ ;  /* 0x0000001f11027819 */ /* 0x000fe200000006ff */
[----:B-1----:R-:W-:Y:S01]  /*1850*/  ULEA UR4, UR37, UR4, 0x18 ;  /* 0x0000000425047291 */ /* 0x002fe2000f8ec0ff */
[----:B------:R-:W-:Y:S01]  /*1860*/  R2UR UR35, R18 ;  /* 0x00000000122372ca */ /* 0x000fe200000e0000 */
[----:B------:R-:W-:Y:S01]  /*1870*/  UISETP.GE.U32.AND UP0, UPT, UR15, 0xff, UPT ;  /* 0x000000ff0f00788c */ /* 0x000fe2000bf06070 */
[----:B------:R-:W-:Y:S01]  /*1880*/  R2UR UR19, R19 ;  /* 0x00000000131372ca */ /* 0x000fe200000e0000 */
[----:B------:R-:W-:Y:S01]  /*1890*/  ULEA UR8, UR13, UR4, 0x3 ;  /* 0x000000040d087291 */ /* 0x000fe2000f8e18ff */
[----:B------:R-:W-:-:S08]  /*18a0*/  UMOV UR23, URZ ;  /* 0x000000ff00177c82 */ /* 0x000fd00008000000 */
[----:B------:R1:W2:Y:S01]  /*18b0*/  SYNCS.PHASECHK.TRANS64.TRYWAIT P0, [UR8+0x18], R2 ;  /* 0x00001802ff0075a7 */ /* 0x0002a20008001108 */
[----:B------:R-:W-:-:S13]  /*18c0*/  R2UR UR8, R15 ;  /* 0x000000000f0872ca */ /* 0x000fda00000e0000 */
[----:B------:R-:W-:Y:S01]  /*18d0*/  ULEA UR19, UR8, UR19, 0x6 ;  /* 0x0000001308137291 */ /* 0x000fe2000f8e30ff */
[----:B-1----:R-:W-:-:S05]  /*18e0*/  LEA.HI R2, R14, R14, RZ, 0x1 ;  /* 0x0000000e0e027211 */ /* 0x002fca00078f08ff */
[----:B------:R-:W-:-:S05]  /*18f0*/  IMAD.SHL.U32 R2, R2, 0x80, RZ ;  /* 0x0000008002027824 */ /* 0x000fca00078e00ff */
[----:B------:R-:W-:-:S04]  /*1900*/  LOP3.LUT R2, R2, 0xffffff00, RZ, 0xc0, !PT ;  /* 0xffffff0002027812 */ /* 0x000fc800078ec0ff */
[----:B------:R-:W-:-:S13]  /*1910*/  R2UR UR9, R2 ;  /* 0x00000000020972ca */ /* 0x000fda00000e0000 */
[----:B------:R-:W-:Y:S01]  /*1920*/  ULOP3.LUT UR35, UR9, 0x80, UR35, 0xf8, !UPT ;  /* 0x0000008009237892 */ /* 0x000fe2000f8ef823 */
[----:B------:R-:W-:Y:S11]  /*1930*/  BRA.U !UP0, `(.L_x_25) ;  /* 0x0000000108f07547 */ /* 0x000ff6000b800000 */
[----:B------:R-:W-:Y:S01]  /*1940*/  UMOV UR29, UR6 ;  /* 0x00000006001d7c82 */ /* 0x000fe20008000000 */
[----:B------:R-:W-:Y:S01]  /*1950*/  UMOV UR44, UR13 ;  /* 0x0000000d002c7c82 */ /* 0x000fe20008000000 */
[----:B------:R-:W-:-:S05]  /*1960*/  UMOV UR26, 0x40 ;  /* 0x00000040001a7882 */ /* 0x000fca0000000000 */
.L_x_31:
[----:B------:R-:W-:Y:S01]  /*1970*/  ULEA UR33, UR44, UR4, 0x3 ;  /* 0x000000042c217291 */ /* 0x000fe2000f8e18ff */
[----:B------:R-:W-:Y:S01]  /*1980*/  @P5 MOV R3, 0x14000 ;  /* 0x0001400000035802 */ /* 0x000fe20000000f00 */
[----:B--2-4-:R-:W-:Y:S10]  /*1990*/  @P0 BRA `(.L_x_26) ;  /* 0x00000000000c0947 */ /* 0x014ff40003800000 */
[----:B------:R-:W-:-:S04]  /*19a0*/  SHF.L.U32 R4, R17, 0x1f, RZ ;  /* 0x0000001f11047819 */ /* 0x000fc800000006ff */
[----:B------:R-:W1:Y:S02]  /*19b0*/  SYNCS.PHASECHK.TRANS64.TRYWAIT P0, [UR33+0x18], R4 ;  /* 0x00001804ff0075a7 */ /* 0x000e640008001121 */
[----:B-1----:R-:W-:Y:S05]  /*19c0*/  @!P0 BRA `(.L_x_27) ;  /* 0x0000006400448947 */ /* 0x002fea0003800000 */
.L_x_26:
[----:B------:R2:W-:Y:S01]  /*19d0*/  @P5 SYNCS.ARRIVE.TRANS64 RZ, [UR33], R3 ;  /* 0x00000003ffff59a7 */ /* 0x0005e20008000021 */
[----:B------:R-:W-:Y:S02]  /*19e0*/  ULOP3.LUT UR8, UR7, 0x2, URZ, 0xfc, !UPT ;  /* 0x0000000207087892 */ /* 0x000fe4000f8efcff */
[----:B------:R-:W-:Y:S02]  /*19f0*/  UIADD3 UR29, UPT, UPT, UR29, 0x1, URZ ;  /* 0x000000011d1d7890 */ /* 0x000fe4000fffe0ff */
[----:B------:R-:W-:Y:S02]  /*1a00*/  UISETP.NE.AND UP0, UPT, UR8, 0x2, UPT ;  /* 0x000000020800788c */ /* 0x000fe4000bf05270 */
[----:B------:R-:W-:-:S07]  /*1a10*/  UISETP.NE.AND UP2, UPT, UR29, 0x1, UPT ;  /* 0x000000011d00788c */ /* 0x000fce000bf45270 */
[----:B------:R-:W-:Y:S05]  /*1a20*/  BRA.U UP0, `(.L_x_28) ;  /* 0x0000000100047547 */ /* 0x000fea000b800000 */
[----:B------:R-:W-:Y:S05]  /*1a30*/  BPT.TRAP 0x1 ;  /* 0x000000040000795c */ /* 0x000fea0000300000 */
.L_x_28:
[----:B------:R-:W-:Y:S04]  /*1a40*/  BSSY.RECONVERGENT B0, `(.L_x_29) ;  /* 0x0000003000007945 */ /* 0x000fe80003800200 */
[----:B------:R-:W-:Y:S05]  /*1a50*/  @!P4 BRA `(.L_x_30) ;  /* 0x000000000004c947 */ /* 0x000fea0003800000 */
[----:B------:R-:W-:Y:S05]  /*1a60*/  BPT.TRAP 0x1 ;  /* 0x000000040000795c */ /* 0x000fea0000300000 */
.L_x_30:
[----:B------:R-:W-:Y:S05]  /*1a70*/  BSYNC.RECONVERGENT B0 ;  /* 0x0000000000007941 */ /* 0x000fea0003800200 */
.L_x_29:
[----:B------:R-:W-:Y:S02]  /*1a80*/  UIADD3 UR13, UPT, UPT, UR44, 0x1, URZ ;  /* 0x000000012c0d7890 */ /* 0x000fe4000fffe0ff */
[----:B------:R-:W-:Y:S02]  /*1a90*/  ULEA UR24, UR44, UR4, 0xf ;  /* 0x000000042c187291 */ /* 0x000fe4000f8e78ff */
[----:B------:R-:W-:Y:S02]  /*1aa0*/  UISETP.NE.AND UP0, UPT, UR13, 0x3, UPT ;  /* 0x000000030d00788c */ /* 0x000fe4000bf05270 */
[----:B------:R-:W-:Y:S02]  /*1ab0*/  UIADD3 UR42, UP1, UPT, UR30, 0x80, URZ ;  /* 0x000000801e2a7890 */ /* 0x000fe4000ff3e0ff */
[----:B------:R-:W-:Y:S02]  /*1ac0*/  USEL UR9, URZ, 0x1, UP0 ;  /* 0x00000001ff097887 */ /* 0x000fe40008000000 */
[----:B------:R-:W-:-:S02]  /*1ad0*/  USEL UR13, UR13, URZ, UP0 ;  /* 0x000000ff0d0d7287 */ /* 0x000fc40008000000 */
[----:B------:R-:W-:Y:S02]  /*1ae0*/  UIADD3 UR40, UP0, UPT, UR30, 0x180, URZ ;  /* 0x000001801e287890 */ /* 0x000fe4000ff1e0ff */
[----:B------:R-:W-:Y:S01]  /*1af0*/  ULEA UR8, UR13, UR4, 0x3 ;  /* 0x000000040d087291 */ /* 0x000fe2000f8e18ff */
[----:B------:R-:W-:Y:S01]  /*1b00*/  LOP3.LUT R17, R17, UR9, RZ, 0x3c, !PT ;  /* 0x0000000911117c12 */ /* 0x000fe2000f8e3cff */
[----:B------:R-:W-:Y:S02]  /*1b10*/  UIADD3 UR34, UPT, UPT, UR26, -0x40, URZ ;  /* 0xffffffc01a227890 */ /* 0x000fe4000fffe0ff */
[----:B------:R-:W-:Y:S01]  /*1b20*/  ULOP3.LUT UR33, UR33, 0xfefffff8, URZ, 0xc0, !UPT ;  /* 0xfefffff821217892 */ /* 0x000fe2000f8ec0ff */
[----:B-1----:R-:W-:Y:S01]  /*1b30*/  SHF.L.U32 R2, R17, 0x1f, RZ ;  /* 0x0000001f11027819 */ /* 0x002fe200000006ff */
[----:B------:R-:W-:Y:S02]  /*1b40*/  UIADD3.X UR43, UPT, UPT, URZ, UR31, URZ, UP1, !UPT ;  /* 0x0000001fff2b7290 */ /* 0x000fe40008ffe4ff */
[----:B------:R-:W-:Y:S01]  /*1b50*/  UIADD3 UR32, UPT, UPT, UR24, 0x6400, URZ ;  /* 0x0000640018207890 */ /* 0x000fe2000fffe0ff */
[----:B------:R1:W4:Y:S01]  /*1b60*/  SYNCS.PHASECHK.TRANS64.TRYWAIT P0, [UR8+0x18], R2 ;  /* 0x00001802ff0075a7 */ /* 0x0003220008001108 */
[----:B------:R-:W-:-:S02]  /*1b70*/  ULEA UR8, UR44, UR4, 0xd ;  /* 0x000000042c087291 */ /* 0x000fc4000f8e68ff */
[----:B------:R-:W-:Y:S02]  /*1b80*/  UIADD3 UR24, UPT, UPT, UR24, 0xa400, URZ ;  /* 0x0000a40018187890 */ /* 0x000fe4000fffe0ff */
[----:B------:R-:W-:Y:S02]  /*1b90*/  UIADD3.X UR41, UPT, UPT, URZ, UR31, URZ, UP0, !UPT ;  /* 0x0000001fff297290 */ /* 0x000fe400087fe4ff */
[----:B------:R-:W-:Y:S02]  /*1ba0*/  UIADD3 UR16, UPT, UPT, UR8, 0x1e400, URZ ;  /* 0x0001e40008107890 */ /* 0x000fe4000fffe0ff */
[----:B------:R-:W-:Y:S01]  /*1bb0*/  UIADD3 UR8, UPT, UPT, UR8, 0x1f400, URZ ;  /* 0x0001f40008087890 */ /* 0x000fe2000fffe0ff */
[----:B------:R-:W-:Y:S01]  /*1bc0*/  UMOV UR38, 0x0 ;  /* 0x0000000000267882 */ /* 0x000fe20000000000 */
[----:B------:R-:W-:Y:S01]  /*1bd0*/  UMOV UR39, 0x10000000 ;  /* 0x1000000000277882 */ /* 0x000fe20000000000 */
[----:B------:R-:W-:Y:S01]  /*1be0*/  UMOV UR27, UR35 ;  /* 0x00000023001b7c82 */ /* 0x000fe20008000000 */
[----:B------:R-:W-:Y:S01]  /*1bf0*/  UMOV UR28, UR36 ;  /* 0x00000024001c7c82 */ /* 0x000fe20008000000 */
[----:B------:R-:W-:Y:S01]  /*1c00*/  UMOV UR25, UR33 ;  /* 0x0000002100197c82 */ /* 0x000fe20008000000 */
[----:B------:R-:W-:Y:S01]  /*1c10*/  UMOV UR20, UR36 ;  /* 0x0000002400147c82 */ /* 0x000fe20008000000 */
[----:B------:R-:W-:Y:S01]  /*1c20*/  UMOV UR17, UR33 ;  /* 0x0000002100117c82 */ /* 0x000fe20008000000 */
[----:B------:R-:W-:Y:S01]  /*1c30*/  UMOV UR18, UR34 ;  /* 0x0000002200127c82 */ /* 0x000fe20008000000 */
[----:B------:R-:W-:Y:S01]  /*1c40*/  UTMALDG.3D.2CTA [UR32], [UR42], desc[UR38] ;  /* 0x000026202a0075b4 */ /* 0x000fe20008211000 */
[----:B------:R-:W-:Y:S01]  /*1c50*/  UMOV UR10, UR26 ;  /* 0x0000001a000a7c82 */ /* 0x000fe20008000000 */
[----:B------:R-:W-:Y:S01]  /*1c60*/  UMOV UR11, UR19 ;  /* 0x00000013000b7c82 */ /* 0x000fe20008000000 */
[----:B------:R-:W-:Y:S01]  /*1c70*/  UMOV UR12, UR36 ;  /* 0x00000024000c7c82 */ /* 0x000fe20008000000 */
[----:B------:R-:W-:Y:S01]  /*1c80*/  UMOV UR9, UR33 ;  /* 0x0000002100097c82 */ /* 0x000fe20008000000 */
[----:B------:R-:W-:Y:S01]  /*1c90*/  UMOV UR23, UR5 ;  /* 0x0000000500177c82 */ /* 0x000fe20008000000 */
[----:B------:R-:W-:Y:S01]  /*1ca0*/  UMOV UR44, UR13 ;  /* 0x0000000d002c7c82 */ /* 0x000fe20008000000 */
[----:B------:R2:W-:Y:S01]  /*1cb0*/  UTMALDG.3D.2CTA [UR24], [UR42], desc[UR38] ;  /* 0x000026182a0075b4 */ /* 0x0005e20008211000 */
[----:B------:R1:W-:Y:S01]  /*1cc0*/  UTMALDG.3D.2CTA [UR16], [UR40], desc[UR38] ;  /* 0x00002610280075b4 */ /* 0x0003e20008211000 */
[----:B------:R1:W-:Y:S01]  /*1cd0*/  UTMALDG.3D.2CTA [UR8], [UR40], desc[UR38] ;  /* 0x00002608280075b4 */ /* 0x0003e20008211000 */
[----:B--2---:R-:W-:Y:S01]  /*1ce0*/  UIADD3 UR26, UPT, UPT, UR26, 0x80, URZ ;  /* 0x000000801a1a7890 */ /* 0x004fe2000fffe0ff */
[----:B-1----:R-:W-:Y:S11]  /*1cf0*/  BRA.U UP2, `(.L_x_31) ;  /* 0xfffffffd021c7547 */ /* 0x002ff6000b83ffff */
.L_x_25:
[----:B------:R-:W-:Y:S01]  /*1d00*/  ULEA UR8, UR13, UR4, 0x3 ;  /* 0x000000040d087291 */ /* 0x000fe2000f8e18ff */
[----:B------:R-:W-:Y:S01]  /*1d10*/  SHF.L.U32 R2, R17, 0x1f, RZ ;  /* 0x0000001f11027819 */ /* 0x000fe200000006ff */
[----:B------:R-:W-:Y:S01]  /*1d20*/  @!P1 SYNCS.ARRIVE.TRANS64.A1T0 RZ, [UR4+0x68], RZ ;  /* 0x000068ffffff99a7 */ /* 0x000fe20008100004 */
[----:B------:R-:W-:-:S06]  /*1d30*/  UISETP.GT.AND UP0, UPT, UR22, UR21, UPT ;  /* 0x000000151600728c */ /* 0x000fcc000bf04270 */
[----:B--2-4-:R1:W2:Y:S03]  /*1d40*/  SYNCS.PHASECHK.TRANS64.TRYWAIT P0, [UR8+0x18], R2 ;  /* 0x00001802ff0075a7 */ /* 0x0142a60008001108 */
[----:B------:R-:W-:Y:S05]  /*1d50*/  BRA.U !UP0, `(.L_x_32) ;  /* 0x0000000108e87547 */ /* 0x000fea000b800000 */
[----:B------:R-:W-:Y:S01]  /*1d60*/  UIADD3 UR29, UPT, UPT, UR14, UR23, URZ ;  /* 0x000000170e1d7290 */ /* 0x000fe2000fffe0ff */
[----:B------:R-:W-:-:S11]  /*1d70*/  UMOV UR44, UR13 ;  /* 0x0000000d002c7c82 */ /* 0x000fd60008000000 */
.L_x_38:
[----:B------:R-:W-:Y:S01]  /*1d80*/  ULEA UR33, UR44, UR4, 0x3 ;  /* 0x000000042c217291 */ /* 0x000fe2000f8e18ff */
[----:B--2---:R-:W-:Y:S01]  /*1d90*/  @P5 MOV R3, 0x14000 ;  /* 0x0001400000035802 */ /* 0x004fe20000000f00 */
[----:B-12---:R-:W-:Y:S10]  /*1da0*/  @P0 BRA `(.L_x_33) ;  /* 0x00000000000c0947 */ /* 0x006ff40003800000 */
[----:B------:R-:W-:-:S04]  /*1db0*/  SHF.L.U32 R4, R17, 0x1f, RZ ;  /* 0x0000001f11047819 */ /* 0x000fc800000006ff */
[----:B------:R-:W2:Y:S02]  /*1dc0*/  SYNCS.PHASECHK.TRANS64.TRYWAIT P0, [UR33+0x18], R4 ;  /* 0x00001804ff0075a7 */ /* 0x000ea40008001121 */
[----:B--2---:R-:W-:Y:S05]  /*1dd0*/  @!P0 BRA `(.L_x_34) ;  /* 0x0000006000588947 */ /* 0x004fea0003800000 */
.L_x_33:
[----:B------:R2:W-:Y:S01]  /*1de0*/  @P5 SYNCS.ARRIVE.TRANS64 RZ, [UR33], R3 ;  /* 0x00000003ffff59a7 */ /* 0x0005e20008000021 */
[----:B------:R-:W-:-:S04]  /*1df0*/  ULOP3.LUT UR8, UR7, 0x2, URZ, 0xfc, !UPT ;  /* 0x0000000207087892 */ /* 0x000fc8000f8efcff */
[----:B------:R-:W-:-:S09]  /*1e00*/  UISETP.NE.AND UP0, UPT, UR8, 0x2, UPT ;  /* 0x000000020800788c */ /* 0x000fd2000bf05270 */
[----:B------:R-:W-:Y:S05]  /*1e10*/  BRA.U UP0, `(.L_x_35) ;  /* 0x0000000100047547 */ /* 0x000fea000b800000 */
[----:B------:R-:W-:Y:S05]  /*1e20*/  BPT.TRAP 0x1 ;  /* 0x000000040000795c */ /* 0x000fea0000300000 */
.L_x_35:
[----:B------:R-:W-:Y:S04]  /*1e30*/  BSSY.RECONVERGENT B0, `(.L_x_36) ;  /* 0x0000003000007945 */ /* 0x000fe80003800200 */
[----:B------:R-:W-:Y:S05]  /*1e40*/  @!P4 BRA `(.L_x_37) ;  /* 0x000000000004c947 */ /* 0x000fea0003800000 */
[----:B------:R-:W-:Y:S05]  /*1e50*/  BPT.TRAP 0x1 ;  /* 0x000000040000795c */ /* 0x000fea0000300000 */
.L_x_37:
[----:B------:R-:W-:Y:S05]  /*1e60*/  BSYNC.RECONVERGENT B0 ;  /* 0x0000000000007941 */ /* 0x000fea0003800200 */
.L_x_36:
[----:B------:R-:W-:Y:S02]  /*1e70*/  UIADD3 UR13, UPT, UPT, UR44, 0x1, URZ ;  /* 0x000000012c0d7890 */ /* 0x000fe4000fffe0ff */
[----:B------:R-:W-:Y:S02]  /*1e80*/  ULEA UR24, UR44, UR4, 0xf ;  /* 0x000000042c187291 */ /* 0x000fe4000f8e78ff */
[----:B------:R-:W-:Y:S02]  /*1e90*/  UISETP.NE.AND UP0, UPT, UR13, 0x3, UPT ;  /* 0x000000030d00788c */ /* 0x000fe4000bf05270 */
[----:B------:R-:W-:Y:S02]  /*1ea0*/  UIADD3 UR42, UP1, UPT, UR30, 0x80, URZ ;  /* 0x000000801e2a7890 */ /* 0x000fe4000ff3e0ff */
[----:B------:R-:W-:Y:S02]  /*1eb0*/  USEL UR9, URZ, 0x1, UP0 ;  /* 0x00000001ff097887 */ /* 0x000fe40008000000 */
[----:B------:R-:W-:-:S02]  /*1ec0*/  USEL UR13, UR13, URZ, UP0 ;  /* 0x000000ff0d0d7287 */ /* 0x000fc40008000000 */
[----:B------:R-:W-:Y:S02]  /*1ed0*/  USHF.L.U32 UR34, UR23, 0x7, URZ ;  /* 0x0000000717227899 */ /* 0x000fe400080006ff */
[----:B------:R-:W-:Y:S01]  /*1ee0*/  ULEA UR8, UR13, UR4, 0x3 ;  /* 0x000000040d087291 */ /* 0x000fe2000f8e18ff */
[----:B------:R-:W-:Y:S01]  /*1ef0*/  LOP3.LUT R17, R17, UR9, RZ, 0x3c, !PT ;  /* 0x0000000911117c12 */ /* 0x000fe2000f8e3cff */
[----:B------:R-:W-:Y:S02]  /*1f00*/  UIADD3 UR40, UP0, UPT, UR30, 0x180, URZ ;  /* 0x000001801e287890 */ /* 0x000fe4000ff1e0ff */
[----:B------:R-:W-:Y:S01]  /*1f10*/  ULOP3.LUT UR33, UR33, 0xfefffff8, URZ, 0xc0, !UPT ;  /* 0xfefffff821217892 */ /* 0x000fe2000f8ec0ff */
[----:B-1----:R-:W-:Y:S01]  /*1f20*/  SHF.L.U32 R2, R17, 0x1f, RZ ;  /* 0x0000001f11027819 */ /* 0x002fe200000006ff */
[----:B------:R-:W-:Y:S02]  /*1f30*/  UIADD3.X UR43, UPT, UPT, URZ, UR31, URZ, UP1, !UPT ;  /* 0x0000001fff2b7290 */ /* 0x000fe40008ffe4ff */
[----:B------:R-:W-:Y:S01]  /*1f40*/  UIADD3 UR32, UPT, UPT, UR24, 0x6400, URZ ;  /* 0x0000640018207890 */ /* 0x000fe2000fffe0ff */
[----:B------:R4:W1:Y:S01]  /*1f50*/  SYNCS.PHASECHK.TRANS64.TRYWAIT P0, [UR8+0x18], R2 ;  /* 0x00001802ff0075a7 */ /* 0x0008620008001108 */
[----:B------:R-:W-:-:S02]  /*1f60*/  ULEA UR8, UR44, UR4, 0xd ;  /* 0x000000042c087291 */ /* 0x000fc4000f8e68ff */
[----:B------:R-:W-:Y:S02]  /*1f70*/  UIADD3 UR26, UPT, UPT, UR34, 0x40, URZ ;  /* 0x00000040221a7890 */ /* 0x000fe4000fffe0ff */
        /* <DEDUP_REMOVED lines=12> */
[----:B------:R4:W-:Y:S01]  /*2040*/  UTMALDG.3D.2CTA [UR32], [UR42], desc[UR38] ;  /* 0x000026202a0075b4 */ /* 0x0009e20008211000 */
[----:B------:R-:W-:Y:S01]  /*2050*/  UMOV UR11, UR19 ;  /* 0x00000013000b7c82 */ /* 0x000fe20008000000 */
[----:B------:R-:W-:Y:S01]  /*2060*/  UMOV UR12, UR36 ;  /* 0x00000024000c7c82 */ /* 0x000fe20008000000 */
[----:B------:R-:W-:Y:S01]  /*2070*/  UMOV UR9, UR33 ;  /* 0x0000002100097c82 */ /* 0x000fe20008000000 */
[----:B------:R-:W-:Y:S01]  /*2080*/  UMOV UR10, UR26 ;  /* 0x0000001a000a7c82 */ /* 0x000fe20008000000 */
[----:B------:R-:W-:Y:S01]  /*2090*/  UIADD3 UR23, UPT, UPT, UR23, 0x1, URZ ;  /* 0x0000000117177890 */ /* 0x000fe2000fffe0ff */
[----:B------:R-:W-:Y:S01]  /*20a0*/  UMOV UR44, UR13 ;  /* 0x0000000d002c7c82 */ /* 0x000fe20008000000 */
[----:B------:R4:W-:Y:S02]  /*20b0*/  UTMALDG.3D.2CTA [UR24], [UR42], desc[UR38] ;  /* 0x000026182a0075b4 */ /* 0x0009e40008211000 */
[----:B------:R-:W-:Y:S01]  /*20c0*/  UISETP.NE.AND UP0, UPT, UR23, UR29, UPT ;  /* 0x0000001d1700728c */ /* 0x000fe2000bf05270 */
[----:B------:R4:W-:Y:S01]  /*20d0*/  UTMALDG.3D.2CTA [UR16], [UR40], desc[UR38] ;  /* 0x00002610280075b4 */ /* 0x0009e20008211000 */
[----:B------:R4:W-:Y:S07]  /*20e0*/  UTMALDG.3D.2CTA [UR8], [UR40], desc[UR38] ;  /* 0x00002608280075b4 */ /* 0x0009ee0008211000 */
[----:B----4-:R-:W-:Y:S05]  /*20f0*/  BRA.U UP0, `(.L_x_38) ;  /* 0xfffffffd00207547 */ /* 0x010fea000b83ffff */
.L_x_32:
[C---:B-1----:R-:W-:Y:S01]  /*2100*/  LEA R2, R16.reuse, UR4, 0x3 ;  /* 0x0000000410027c11 */ /* 0x042fe2000f8e18ff */
[----:B------:R-:W-:Y:S01]  /*2110*/  NOP ;  /* 0x0000000000007918 */ /* 0x000fe20000000000 */
[----:B--2---:R-:W-:Y:S02]  /*2120*/  SHF.L.U32 R3, R13, 0x1f, RZ ;  /* 0x0000001f0d037819 */ /* 0x004fe400000006ff */
[----:B------:R-:W-:Y:S02]  /*2130*/  LEA R4, R16, UR4, 0x4 ;  /* 0x0000000410047c11 */ /* 0x000fe4000f8e20ff */
[----:B------:R-:W1:Y:S02]  /*2140*/  SYNCS.PHASECHK.TRANS64.TRYWAIT P0, [R2+URZ+0x70], R3 ;  /* 0x00007003020075a7 */ /* 0x000e6400080011ff */
[----:B-1----:R-:W-:Y:S05]  /*2150*/  @!P0 BRA `(.L_x_39) ;  /* 0x0000005c00908947 */ /* 0x002fea0003800000 */
.L_x_135:
[----:B------:R-:W2:Y:S01]  /*2160*/  LDS.128 R4, [R4+0x100] ;  /* 0x0001000004047984 */ /* 0x000ea20000000c00 */
[----:B------:R-:W-:Y:S01]  /*2170*/  ISETP.GE.AND P0, PT, R40, 0x1, PT ;  /* 0x000000012800780c */ /* 0x000fe20003f06270 */
[----:B-1----:R-:W-:Y:S01]  /*2180*/  VIADD R2, R2, 0x80 ;  /* 0x0000008002027836 */ /* 0x002fe20000000000 */
[----:B------:R-:W-:Y:S01]  /*2190*/  @!PT LDS RZ, [RZ] ;  /* 0x00000000fffff984 */ /* 0x000fe20000000800 */
[----:B------:R-:W-:Y:S01]  /*21a0*/  @!PT LDS RZ, [RZ] ;  /* 0x00000000fffff984 */ /* 0x000fe20000000800 */
[----:B------:R-:W-:Y:S01]  /*21b0*/  @!PT LDS RZ, [RZ] ;  /* 0x00000000fffff984 */ /* 0x000fe20000000800 */
[----:B------:R-:W-:Y:S01]  /*21c0*/  @!PT LDS RZ, [RZ] ;  /* 0x00000000fffff984 */ /* 0x000fe20000000800 */
[----:B------:R1:W-:Y:S06]  /*21d0*/  MEMBAR.ALL.CTA ;  /* 0x0000000000007992 */ /* 0x0003ec0000008000 */
[----:B-1----:R-:W1:Y:S01]  /*21e0*/  FENCE.VIEW.ASYNC.S ;  /* 0x00000000000073c6 */ /* 0x002e620000000000 */
[----:B------:R-:W-:-:S04]  /*21f0*/  PRMT R2, RZ, 0x654, R2 ;  /* 0x00000654ff027816 */ /* 0x000fc80000000002 */
[----:B-1----:R1:W-:Y:S01]  /*2200*/  SYNCS.ARRIVE.TRANS64.RED.A1T0 RZ, [R2+URZ], RZ ;  /* 0x000000ff02ff79a7 */ /* 0x0023e200081004ff */
[----:B--2---:R-:W-:-:S13]  /*2210*/  LOP3.LUT P2, RZ, R6, 0x1, RZ, 0xc0, !PT ;  /* 0x0000000106ff7812 */ /* 0x004fda000784c0ff */
[----:B------:R-:W-:Y:S01]  /*2220*/  @P2 SHF.R.U32.HI R3, RZ, 0x10, R5 ;  /* 0x00000010ff032819 */ /* 0x000fe20000011605 */
[----:B------:R-:W-:Y:S01]  /*2230*/  VOTEU.ANY UP0, P2 ;  /* 0x0000000000ff7886 */ /* 0x000fe20001000100 */
[----:B------:R-:W-:Y:S02]  /*2240*/  @P2 MOV R10, R4 ;  /* 0x00000004000a2202 */ /* 0x000fe40000000f00 */
[----:B------:R-:W-:Y:S02]  /*2250*/  @P2 R2UR.BROADCAST UR8, R3 ;  /* 0x00000000030822ca */ /* 0x000fe400008e0000 */
[----:B------:R-:W-:-:S11]  /*2260*/  @P2 LOP3.LUT R9, R5, 0xffff, RZ, 0xc0, !PT ;  /* 0x0000ffff05092812 */ /* 0x000fd600078ec0ff */
[----:B------:R-:W-:Y:S01]  /*2270*/  @UP0 UMOV UR36, UR8 ;  /* 0x0000000800240c82 */ /* 0x000fe20008000000 */
[----:B-1----:R-:W-:Y:S05]  /*2280*/  @!P0 BRA `(.L_x_40) ;  /* 0x0000000000b88947 */ /* 0x002fea0003800000 */
[----:B------:R-:W3:Y:S01]  /*2290*/  LDC.64 R4, c[0x0][0xb18] ;  /* 0x0002c600ff047b82 */ /* 0x000ee20000000a00 */
[----:B------:R-:W-:-:S07]  /*22a0*/  ISETP.NE.AND P3, PT, R40, 0x1, PT ;  /* 0x000000012800780c */ /* 0x000fce0003f65270 */
[----:B------:R-:W1:Y:S08]  /*22b0*/  LDC.64 R6, c[0x0][0xb10] ;  /* 0x0002c400ff067b82 */ /* 0x000e700000000a00 */
[----:B------:R-:W2:Y:S08]  /*22c0*/  LDC R14, c[0x0][0xb20] ;  /* 0x0002c800ff0e7b82 */ /* 0x000eb00000000800 */
[----:B------:R-:W4:Y:S01]  /*22d0*/  LDC R15, c[0x0][0xb0c] ;  /* 0x0002c300ff0f7b82 */ /* 0x000f220000000800 */
[----:B---3--:R-:W-:Y:S01]  /*22e0*/  IMAD.HI.U32 R21, R0, R5, RZ ;  /* 0x0000000500157227 */ /* 0x008fe200078e00ff */
[----:B------:R-:W-:-:S03]  /*22f0*/  ISETP.NE.AND P0, PT, R4, 0x1, PT ;  /* 0x000000010400780c */ /* 0x000fc60003f05270 */
[----:B------:R-:W-:-:S03]  /*2300*/  IMAD.HI.U32 R5, R9, R5, RZ ;  /* 0x0000000509057227 */ /* 0x000fc600078e00ff */
[----:B------:R-:W3:Y:S01]  /*2310*/  LDC.64 R2, c[0x0][0xb28] ;  /* 0x0002ca00ff027b82 */ /* 0x000ee20000000a00 */
[----:B-1----:R-:W-:-:S04]  /*2320*/  IMAD.HI.U32 R22, R8, R6, RZ ;  /* 0x0000000608167227 */ /* 0x002fc800078e00ff */
[----:B------:R-:W-:Y:S01]  /*2330*/  IMAD.HI.U32 R23, R10, R6, RZ ;  /* 0x000000060a177227 */ /* 0x000fe200078e00ff */
[----:B------:R-:W-:Y:S02]  /*2340*/  SHF.R.U32.HI R22, RZ, R7, R22 ;  /* 0x00000007ff167219 */ /* 0x000fe40000011616 */
[-C--:B--2---:R-:W-:Y:S02]  /*2350*/  SHF.R.U32.HI R21, RZ, R14.reuse, R21 ;  /* 0x0000000eff157219 */ /* 0x084fe40000011615 */
[----:B------:R-:W-:Y:S02]  /*2360*/  SHF.R.U32.HI R5, RZ, R14, R5 ;  /* 0x0000000eff057219 */ /* 0x000fe40000011605 */
[----:B------:R-:W-:Y:S02]  /*2370*/  SEL R21, R0, R21, !P0 ;  /* 0x0000001500157207 */ /* 0x000fe40004000000 */
[----:B------:R-:W-:Y:S02]  /*2380*/  SHF.R.U32.HI R23, RZ, R7, R23 ;  /* 0x00000007ff177219 */ /* 0x000fe40000011617 */
[----:B----4-:R-:W-:-:S02]  /*2390*/  ISETP.NE.AND P1, PT, R15, 0x1, PT ;  /* 0x000000010f00780c */ /* 0x010fc40003f25270 */
[----:B------:R-:W-:Y:S02]  /*23a0*/  SEL R5, R9, R5, !P0 ;  /* 0x0000000509057207 */ /* 0x000fe40004000000 */
[----:B------:R-:W-:Y:S02]  /*23b0*/  SEL R22, R8, R22, !P1 ;  /* 0x0000001608167207 */ /* 0x000fe40004800000 */
[----:B------:R-:W-:Y:S01]  /*23c0*/  SEL R23, R10, R23, !P1 ;  /* 0x000000170a177207 */ /* 0x000fe20004800000 */
[----:B---3--:R-:W-:-:S04]  /*23d0*/  IMAD.HI.U32 R20, R21, R2, RZ ;  /* 0x0000000215147227 */ /* 0x008fc800078e00ff */
        /* <DEDUP_REMOVED lines=10> */
[----:B------:R-:W-:-:S04]  /*2480*/  @!P0 IMAD.HI.U32 R7, R23, R2, RZ ;  /* 0x0000000217078227 */ /* 0x000fc800078e00ff */
[----:B------:R-:W-:Y:S01]  /*2490*/  IMAD.MOV R2, RZ, RZ, -R6 ;  /* 0x000000ffff027224 */ /* 0x000fe200078e0a06 */
[----:B------:R-:W-:Y:S02]  /*24a0*/  @!P0 SHF.R.U32.HI R3, RZ, R3, R7 ;  /* 0x00000003ff038219 */ /* 0x000fe40000011607 */
[----:B------:R-:W-:Y:S01]  /*24b0*/  IADD3 R7, PT, PT, -R5, RZ, RZ ;  /* 0x000000ff05077210 */ /* 0x000fe20007ffe1ff */
[----:B------:R-:W-:Y:S01]  /*24c0*/  IMAD R2, R40, R2, R5 ;  /* 0x0000000228027224 */ /* 0x000fe200078e0205 */
        /* <DEDUP_REMOVED lines=10> */
.L_x_40:
[----:B------:R-:W1:Y:S02]  /*2570*/  LDCU UR8, c[0x0][0xb30] ;  /* 0x00016600ff0877ac */ /* 0x000e640008000800 */
[----:B-1----:R-:W-:-:S09]  /*2580*/  UISETP.NE.AND UP0, UPT, UR8, 0x1, UPT ;  /* 0x000000010800788c */ /* 0x002fd2000bf05270 */
[----:B------:R-:W-:Y:S05]  /*2590*/  BRA.U UP0, `(.L_x_41) ;  /* 0x0000000100407547 */ /* 0x000fea000b800000 */
[----:B------:R-:W1:Y:S08]  /*25a0*/  LDC.64 R4, c[0x0][0xb10] ;  /* 0x0002c400ff047b82 */ /* 0x000e700000000a00 */
[----:B------:R-:W2:Y:S08]  /*25b0*/  LDC.64 R2, c[0x0][0xb18] ;  /* 0x0002c600ff027b82 */ /* 0x000eb00000000a00 */
[----:B------:R-:W4:Y:S08]  /*25c0*/  LDC R6, c[0x0][0xb20] ;  /* 0x0002c800ff067b82 */ /* 0x000f300000000800 */
[----:B------:R-:W3:Y:S01]  /*25d0*/  LDC R7, c[0x0][0xb0c] ;  /* 0x0002c300ff077b82 */ /* 0x000ee20000000800 */
[----:B-1----:R-:W-:-:S05]  /*25e0*/  IMAD.HI.U32 R4, R10, R4, RZ ;  /* 0x000000040a047227 */ /* 0x002fca00078e00ff */
[----:B------:R-:W-:Y:S01]  /*25f0*/  SHF.R.U32.HI R4, RZ, R5, R4 ;  /* 0x00000005ff047219 */ /* 0x000fe20000011604 */
[----:B--2---:R-:W-:Y:S01]  /*2600*/  IMAD.HI.U32 R3, R9, R3, RZ ;  /* 0x0000000309037227 */ /* 0x004fe200078e00ff */
[----:B------:R-:W-:-:S04]  /*2610*/  ISETP.NE.AND P0, PT, R2, 0x1, PT ;  /* 0x000000010200780c */ /* 0x000fc80003f05270 */
[----:B----4-:R-:W-:-:S04]  /*2620*/  SHF.R.U32.HI R3, RZ, R6, R3 ;  /* 0x00000006ff037219 */ /* 0x010fc80000011603 */
[----:B------:R-:W-:Y:S02]  /*2630*/  SEL R3, R9, R3, !P0 ;  /* 0x0000000309037207 */ /* 0x000fe40004000000 */
[----:B---3--:R-:W-:-:S04]  /*2640*/  ISETP.NE.AND P1, PT, R7, 0x1, PT ;  /* 0x000000010700780c */ /* 0x008fc80003f25270 */
[----:B------:R-:W-:-:S05]  /*2650*/  SEL R4, R10, R4, !P1 ;  /* 0x000000040a047207 */ /* 0x000fca0004800000 */
[----:B------:R-:W-:Y:S02]  /*2660*/  IMAD.IADD R5, R3, 0x1, -R4 ;  /* 0x0000000103057824 */ /* 0x000fe400078e0a04 */
[----:B------:R-:W-:Y:S02]  /*2670*/  IMAD.IADD R3, R4, 0x1, -R3 ;  /* 0x0000000104037824 */ /* 0x000fe400078e0a03 */
[----:B------:R-:W-:Y:S02]  /*2680*/  IMAD R10, R5, R7, R10 ;  /* 0x00000007050a7224 */ /* 0x000fe400078e020a */
[----:B------:R-:W-:-:S07]  /*2690*/  IMAD R9, R3, R2, R9 ;  /* 0x0000000203097224 */ /* 0x000fce00078e0209 */
.L_x_41:
[----:B------:R-:W-:Y:S01]  /*26a0*/  VIADD R16, R16, 0x1 ;  /* 0x0000000110107836 */ /* 0x000fe20000000000 */
[----:B------:R-:W-:Y:S01]  /*26b0*/  PLOP3.LUT P1, PT, PT, PT, PT, 0x80, 0x8 ;  /* 0x000000000008781c */ /* 0x000fe20003f2f070 */
[----:B------:R-:W-:Y:S02]  /*26c0*/  IMAD.IADD R14, R10, 0x1, R91 ;  /* 0x000000010a0e7824 */ /* 0x000fe400078e025b */
[----:B------:R-:W-:Y:S01]  /*26d0*/  IMAD.IADD R15, R9, 0x1, R90 ;  /* 0x00000001090f7824 */ /* 0x000fe200078e025a */
[----:B------:R-:W-:-:S04]  /*26e0*/  ISETP.NE.AND P0, PT, R16, 0x2, PT ;  /* 0x000000021000780c */ /* 0x000fc80003f05270 */
[----:B------:R-:W-:Y:S02]  /*26f0*/  SEL R2, RZ, 0x1, P0 ;  /* 0x00000001ff027807 */ /* 0x000fe40000000000 */
[----:B------:R-:W-:Y:S02]  /*2700*/  SEL R16, R16, RZ, P0 ;  /* 0x000000ff10107207 */ /* 0x000fe40000000000 */
[----:B------:R-:W-:Y:S01]  /*2710*/  LOP3.LUT R13, R13, R2, RZ, 0x3c, !PT ;  /* 0x000000020d0d7212 */ /* 0x000fe200078e3cff */
[----:B------:R-:W-:Y:S06]  /*2720*/  @P2 BRA `(.L_x_42) ;  /* 0xfffffff000002947 */ /* 0x000fec000383ffff */
[----:B------:R-:W-:Y:S01]  /*2730*/  UIADD3 UR4, UPT, UPT, UR4, 0x18, URZ ;  /* 0x0000001804047890 */ /* 0x000fe2000fffe0ff */
[----:B------:R-:W-:-:S03]  /*2740*/  SHF.L.U32 R2, R17, 0x1f, RZ ;  /* 0x0000001f11027819 */ /* 0x000fc600000006ff */
[----:B------:R-:W-:-:S09]  /*2750*/  ULEA UR5, UR13, UR4, 0x3 ;  /* 0x000000040d057291 */ /* 0x000fd2000f8e18ff */
[----:B------:R-:W1:Y:S02]  /*2760*/  SYNCS.PHASECHK.TRANS64.TRYWAIT P0, [UR5], R2 ;  /* 0x00000002ff0075a7 */ /* 0x000e640008001105 */
[----:B-1----:R-:W-:Y:S05]  /*2770*/  @!P0 BRA `(.L_x_43) ;  /* 0x00000058001c8947 */ /* 0x002fea0003800000 */
.L_x_137:
[----:B------:R-:W-:-:S04]  /*2780*/  UIADD3 UR6, UPT, UPT, UR13, 0x1, URZ ;  /* 0x000000010d067890 */ /* 0x000fc8000fffe0ff */
[----:B------:R-:W-:-:S04]  /*2790*/  UISETP.NE.AND UP0, UPT, UR6, 0x3, UPT ;  /* 0x000000030600788c */ /* 0x000fc8000bf05270 */
[----:B------:R-:W-:Y:S02]  /*27a0*/  USEL UR7, URZ, 0x1, UP0 ;  /* 0x00000001ff077887 */ /* 0x000fe40008000000 */
[----:B------:R-:W-:-:S04]  /*27b0*/  USEL UR6, UR6, URZ, UP0 ;  /* 0x000000ff06067287 */ /* 0x000fc80008000000 */
[----:B------:R-:W-:Y:S01]  /*27c0*/  ULEA UR5, UR6, UR4, 0x3 ;  /* 0x0000000406057291 */ /* 0x000fe2000f8e18ff */
[----:B------:R-:W-:-:S04]  /*27d0*/  LOP3.LUT R17, R17, UR7, RZ, 0x3c, !PT ;  /* 0x0000000711117c12 */ /* 0x000fc8000f8e3cff */
[----:B-1----:R-:W-:-:S04]  /*27e0*/  SHF.L.U32 R2, R17, 0x1f, RZ ;  /* 0x0000001f11027819 */ /* 0x002fc800000006ff */
[----:B------:R-:W1:Y:S02]  /*27f0*/  SYNCS.PHASECHK.TRANS64.TRYWAIT P0, [UR5], R2 ;  /* 0x00000002ff0075a7 */ /* 0x000e640008001105 */
[----:B-1----:R-:W-:Y:S05]  /*2800*/  @!P0 BRA `(.L_x_44) ;  /* 0x0000005800108947 */ /* 0x002fea0003800000 */
.L_x_139:
[----:B------:R-:W-:-:S04]  /*2810*/  UIADD3 UR6, UPT, UPT, UR6, 0x1, URZ ;  /* 0x0000000106067890 */ /* 0x000fc8000fffe0ff */
[----:B------:R-:W-:-:S04]  /*2820*/  UISETP.NE.AND UP0, UPT, UR6, 0x3, UPT ;  /* 0x000000030600788c */ /* 0x000fc8000bf05270 */
[----:B------:R-:W-:Y:S02]  /*2830*/  USEL UR5, URZ, 0x1, UP0 ;  /* 0x00000001ff057887 */ /* 0x000fe40008000000 */
[----:B------:R-:W-:-:S04]  /*2840*/  USEL UR6, UR6, URZ, UP0 ;  /* 0x000000ff06067287 */ /* 0x000fc80008000000 */
[----:B------:R-:W-:Y:S01]  /*2850*/  ULEA UR6, UR6, UR4, 0x3 ;  /* 0x0000000406067291 */ /* 0x000fe2000f8e18ff */
[----:B-1----:R-:W-:-:S04]  /*2860*/  LOP3.LUT R2, R17, UR5, RZ, 0x3c, !PT ;  /* 0x0000000511027c12 */ /* 0x002fc8000f8e3cff */
[----:B------:R-:W-:Y:S01]  /*2870*/  SHF.L.U32 R2, R2, 0x1f, RZ ;  /* 0x0000001f02027819 */ /* 0x000fe200000006ff */
[----:B---3--:R-:W-:-:S07]  /*2880*/  IMAD.U32 R0, RZ, RZ, UR6 ;  /* 0x00000006ff007e24 */ /* 0x008fce000f8e00ff */
.L_x_45:
[----:B-1----:R1:W2:Y:S02]  /*2890*/  SYNCS.PHASECHK.TRANS64.TRYWAIT P0, [R0+URZ], R2 ;  /* 0x00000002000075a7 */ /* 0x0022a400080011ff */
[----:B--2---:R-:W-:Y:S05]  /*28a0*/  @!P0 NANOSLEEP.SYNCS 0x989680 ;  /* 0x009896800000895d */ /* 0x004fea0003900000 */
[----:B------:R-:W2:Y:S02]  /*28b0*/  @!P0 SYNCS.PHASECHK.TRANS64 P0, [R0+URZ], R2 ;  /* 0x00000002000085a7 */ /* 0x000ea400080010ff */
[----:B--2---:R-:W-:Y:S05]  /*28c0*/  @P0 EXIT ;  /* 0x000000000000094d */ /* 0x004fea0003800000 */
[----:B------:R-:W-:Y:S05]  /*28d0*/  BRA `(.L_x_45) ;  /* 0xfffffffc00ec7947 */ /* 0x000fea000383ffff */
.L_x_22:
[----:B------:R-:W-:-:S04]  /*28e0*/  UISETP.NE.AND UP1, UPT, UR37, URZ, UPT ;  /* 0x000000ff2500728c */ /* 0x000fc8000bf25270 */
[----:B------:R-:W-:-:S09]  /*28f0*/  UISETP.NE.OR UP1, UPT, UR10, 0x1, UP1 ;  /* 0x000000010a00788c */ /* 0x000fd20008f25670 */
[----:B------:R-:W-:Y:S05]  /*2900*/  BRA.U UP1, `(.L_x_46) ;  /* 0x00000005014c7547 */ /* 0x000fea000b800000 */
[----:B------:R-:W-:Y:S01]  /*2910*/  HFMA2 R11, -RZ, RZ, 0, 0 ;  /* 0x00000000ff0b7431 */ /* 0x000fe200000001ff */
[----:B------:R-:W-:Y:S01]  /*2920*/  ISETP.GE.U32.AND P2, PT, R10, 0x2, PT ;  /* 0x000000020a00780c */ /* 0x000fe20003f46070 */
[----:B------:R-:W-:Y:S01]  /*2930*/  IMAD.MOV.U32 R12, RZ, RZ, 0x1 ;  /* 0x00000001ff0c7424 */ /* 0x000fe200078e00ff */
[----:B------:R-:W-:Y:S01]  /*2940*/  CS2R R8, SRZ ;  /* 0x0000000000087805 */ /* 0x000fe2000001ff00 */
[----:B------:R-:W-:Y:S01]  /*2950*/  IMAD.MOV.U32 R3, RZ, RZ, RZ ;  /* 0x000000ffff037224 */ /* 0x000fe200078e00ff */
[----:B------:R-:W-:Y:S01]  /*2960*/  UMOV UR4, 0x400 ;  /* 0x0000040000047882 */ /* 0x000fe20000000000 */
[----:B------:R-:W-:Y:S01]  /*2970*/  UMOV UR6, URZ ;  /* 0x000000ff00067c82 */ /* 0x000fe20008000000 */
[----:B------:R-:W-:-:S12]  /*2980*/  ULEA UR37, UR37, UR4, 0x18 ;  /* 0x0000000425257291 */ /* 0x000fd8000f8ec0ff */
.L_x_50:
[----:B------:R-:W-:Y:S02]  /*2990*/  LEA R0, R3, UR37, 0x3 ;  /* 0x0000002503007c11 */ /* 0x000fe4000f8e18ff */
[----:B------:R-:W-:-:S03]  /*29a0*/  SHF.L.U32 R4, R8, 0x1f, RZ ;  /* 0x0000001f08047819 */ /* 0x000fc600000006ff */
[----:B------:R-:W-:Y:S01]  /*29b0*/  VIADD R5, R0, 0xe0 ;  /* 0x000000e000057836 */ /* 0x000fe20000000000 */
[----:B------:R-:W1:Y:S02]  /*29c0*/  SYNCS.PHASECHK.TRANS64.TRYWAIT P0, [R0+URZ+0xd0], R4 ;  /* 0x0000d004000075a7 */ /* 0x000e6400080011ff */
[----:B-1----:R-:W-:Y:S05]  /*29d0*/  @!P0 BRA `(.L_x_47) ;  /* 0x0000005400b48947 */ /* 0x002fea0003800000 */
.L_x_140:
[----:B------:R-:W-:Y:S01]  /*29e0*/  ULEA UR5, UR6, UR37, 0x3 ;  /* 0x0000002506057291 */ /* 0x000fe2000f8e18ff */
[----:B-1----:R-:W-:Y:S01]  /*29f0*/  PRMT R0, RZ, 0x654, R5 ;  /* 0x00000654ff007816 */ /* 0x002fe20000000005 */
[----:B------:R-:W-:Y:S01]  /*2a00*/  @!P2 IMAD.MOV.U32 R4, RZ, RZ, 0x10 ;  /* 0x00000010ff04a424 */ /* 0x000fe200078e00ff */
[----:B------:R-:W-:Y:S01]  /*2a10*/  SHF.L.U32 R5, R12, 0x1f, RZ ;  /* 0x0000001f0c057819 */ /* 0x000fe200000006ff */
[----:B------:R-:W-:Y:S01]  /*2a20*/  UIADD3 UR4, UPT, UPT, UR5, 0x70, URZ ;  /* 0x0000007005047890 */ /* 0x000fe2000fffe0ff */
[----:B------:R1:W-:Y:S05]  /*2a30*/  SYNCS.ARRIVE.TRANS64.RED.A1T0 RZ, [R0+URZ], RZ ;  /* 0x000000ff00ff79a7 */ /* 0x0003ea00081004ff */
[----:B------:R-:W-:Y:S01]  /*2a40*/  IMAD.U32 R6, RZ, RZ, UR4 ;  /* 0x00000004ff067e24 */ /* 0x000fe2000f8e00ff */
[----:B------:R-:W2:Y:S04]  /*2a50*/  SYNCS.PHASECHK.TRANS64.TRYWAIT P0, [UR5+0x80], R5 ;  /* 0x00008005ff0075a7 */ /* 0x000ea80008001105 */
[----:B------:R-:W-:Y:S01]  /*2a60*/  PRMT R6, R10, 0x654, R6 ;  /* 0x000006540a067816 */ /* 0x000fe20000000006 */
[----:B-12---:R-:W-:Y:S06]  /*2a70*/  @!P0 BRA `(.L_x_48) ;  /* 0x0000005400a08947 */ /* 0x006fec0003800000 */
.L_x_142:
[----:B------:R-:W-:Y:S01]  /*2a80*/  ULEA UR4, UR6, UR37, 0x4 ;  /* 0x0000002506047291 */ /* 0x000fe2000f8e20ff */
[----:B------:R-:W-:Y:S01]  /*2a90*/  SEL R2, R6, R2, !P2 ;  /* 0x0000000206027207 */ /* 0x000fe20005000000 */
[----:B------:R-:W-:Y:S01]  /*2aa0*/  UIADD3 UR5, UPT, UPT, UR5, 0x70, URZ ;  /* 0x0000007005057890 */ /* 0x000fe2000fffe0ff */
[----:B-1----:R-:W-:Y:S01]  /*2ab0*/  LEA R0, R11, UR37, 0x3 ;  /* 0x000000250b007c11 */ /* 0x002fe2000f8e18ff */
[----:B------:R-:W-:Y:S01]  /*2ac0*/  UIADD3 UR4, UPT, UPT, UR4, 0x100, URZ ;  /* 0x0000010004047890 */ /* 0x000fe2000fffe0ff */
[----:B------:R1:W-:Y:S01]  /*2ad0*/  @!P2 SYNCS.ARRIVE.TRANS64.RED RZ, [R2+URZ], R4 ;  /* 0x0000000402ffa9a7 */ /* 0x0003e200080004ff */
[----:B------:R-:W-:Y:S01]  /*2ae0*/  UIADD3 UR6, UPT, UPT, UR6, 0x1, URZ ;  /* 0x0000000106067890 */ /* 0x000fe2000fffe0ff */
[----:B------:R-:W-:-:S03]  /*2af0*/  VIADD R3, R3, 0x1 ;  /* 0x0000000103037836 */ /* 0x000fc60000000000 */
[----:B------:R-:W-:Y:S02]  /*2b00*/  UISETP.NE.AND UP0, UPT, UR6, 0x2, UPT ;  /* 0x000000020600788c */ /* 0x000fe4000bf05270 */
[----:B------:R-:W-:Y:S01]  /*2b10*/  ISETP.NE.AND P0, PT, R3, 0x2, PT ;  /* 0x000000020300780c */ /* 0x000fe20003f05270 */
[----:B------:R-:W-:Y:S06]  /*2b20*/  UGETNEXTWORKID.BROADCAST [UR4], [UR5] ;  /* 0x00000000040073ca */ /* 0x000fec0008000100 */
[----:B------:R-:W-:Y:S02]  /*2b30*/  USEL UR4, URZ, 0x1, UP0 ;  /* 0x00000001ff047887 */ /* 0x000fe40008000000 */
[----:B------:R-:W-:-:S04]  /*2b40*/  USEL UR6, UR6, URZ, UP0 ;  /* 0x000000ff06067287 */ /* 0x000fc80008000000 */
[----:B------:R-:W-:Y:S02]  /*2b50*/  LOP3.LUT R12, R12, UR4, RZ, 0x3c, !PT ;  /* 0x000000040c0c7c12 */ /* 0x000fe4000f8e3cff */
[----:B-1----:R-:W-:-:S04]  /*2b60*/  SHF.L.U32 R4, R9, 0x1f, RZ ;  /* 0x0000001f09047819 */ /* 0x002fc800000006ff */
[----:B------:R-:W1:Y:S02]  /*2b70*/  SYNCS.PHASECHK.TRANS64.TRYWAIT P1, [R0+URZ+0x70], R4 ;  /* 0x00007004000075a7 */ /* 0x000e6400080211ff */
[----:B-1----:R-:W-:Y:S05]  /*2b80*/  @!P1 BRA `(.L_x_49) ;  /* 0x0000005400749947 */ /* 0x002fea0003800000 */
.L_x_143:
[----:B-1----:R-:W-:Y:S01]  /*2b90*/  LEA R4, R11, UR37, 0x4 ;  /* 0x000000250b047c11 */ /* 0x002fe2000f8e20ff */
[----:B------:R-:W-:Y:S01]  /*2ba0*/  VIADD R0, R0, 0x80 ;  /* 0x0000008000007836 */ /* 0x000fe20000000000 */
[----:B------:R-:W-:Y:S01]  /*2bb0*/  SEL R3, R3, RZ, P0 ;  /* 0x000000ff03037207 */ /* 0x000fe20000000000 */
[----:B------:R-:W-:-:S03]  /*2bc0*/  VIADD R11, R11, 0x1 ;  /* 0x000000010b0b7836 */ /* 0x000fc60000000000 */
[----:B------:R-:W1:Y:S01]  /*2bd0*/  LDS.128 R4, [R4+0x100] ;  /* 0x0001000004047984 */ /* 0x000e620000000c00 */
[----:B------:R-:W-:Y:S02]  /*2be0*/  PRMT R0, RZ, 0x654, R0 ;  /* 0x00000654ff007816 */ /* 0x000fe40000000000 */
[C---:B------:R-:W-:Y:S01]  /*2bf0*/  ISETP.NE.AND P1, PT, R11.reuse, 0x2, PT ;  /* 0x000000020b00780c */ /* 0x040fe20003f25270 */
[----:B------:R-:W-:Y:S01]  /*2c00*/  @!PT LDS RZ, [RZ] ;  /* 0x00000000fffff984 */ /* 0x000fe20000000800 */
[----:B------:R-:W-:Y:S01]  /*2c10*/  @!PT LDS RZ, [RZ] ;  /* 0x00000000fffff984 */ /* 0x000fe20000000800 */
[----:B------:R-:W-:Y:S01]  /*2c20*/  @!PT LDS RZ, [RZ] ;  /* 0x00000000fffff984 */ /* 0x000fe20000000800 */
[----:B------:R-:W-:Y:S01]  /*2c30*/  @!PT LDS RZ, [RZ] ;  /* 0x00000000fffff984 */ /* 0x000fe20000000800 */
[----:B------:R2:W-:Y:S06]  /*2c40*/  MEMBAR.ALL.CTA ;  /* 0x0000000000007992 */ /* 0x0005ec0000008000 */
[----:B--2---:R-:W2:Y:S01]  /*2c50*/  FENCE.VIEW.ASYNC.S ;  /* 0x00000000000073c6 */ /* 0x004ea20000000000 */
[----:B------:R-:W-:Y:S01]  /*2c60*/  SEL R11, R11, RZ, P1 ;  /* 0x000000ff0b0b7207 */ /* 0x000fe20000800000 */
[----:B--2---:R2:W-:Y:S01]  /*2c70*/  SYNCS.ARRIVE.TRANS64.RED.A1T0 RZ, [R0+URZ], RZ ;  /* 0x000000ff00ff79a7 */ /* 0x0045e200081004ff */
[----:B-1----:R-:W-:-:S02]  /*2c80*/  LOP3.LUT P3, RZ, R6, 0x1, RZ, 0xc0, !PT ;  /* 0x0000000106ff7812 */ /* 0x002fc4000786c0ff */
[----:B------:R-:W-:-:S04]  /*2c90*/  SEL R4, RZ, 0x1, P1 ;  /* 0x00000001ff047807 */ /* 0x000fc80000800000 */
[----:B------:R-:W-:Y:S02]  /*2ca0*/  LOP3.LUT R9, R9, R4, RZ, 0x3c, !PT ;  /* 0x0000000409097212 */ /* 0x000fe400078e3cff */
[----:B--2---:R-:W-:-:S04]  /*2cb0*/  SEL R0, RZ, 0x1, P0 ;  /* 0x00000001ff007807 */ /* 0x004fc80000000000 */
[----:B------:R-:W-:Y:S01]  /*2cc0*/  LOP3.LUT R8, R8, R0, RZ, 0x3c, !PT ;  /* 0x0000000008087212 */ /* 0x000fe200078e3cff */
[----:B------:R-:W-:Y:S06]  /*2cd0*/  @P3 BRA `(.L_x_50) ;  /* 0xfffffffc002c3947 */ /* 0x000fec000383ffff */
[----:B------:R-:W-:Y:S01]  /*2ce0*/  ULEA UR5, UR6, UR37, 0x3 ;  /* 0x0000002506057291 */ /* 0x000fe2000f8e18ff */
[----:B------:R-:W-:-:S08]  /*2cf0*/  SHF.L.U32 R2, R12, 0x1f, RZ ;  /* 0x0000001f0c027819 */ /* 0x000fd000000006ff */
[----:B------:R-:W1:Y:S02]  /*2d00*/  SYNCS.PHASECHK.TRANS64 P0, [UR5+0x80], R2 ;  /* 0x00008002ff0075a7 */ /* 0x000e640008001005 */
[----:B-1----:R-:W-:Y:S05]  /*2d10*/  @P0 BRA `(.L_x_51) ;  /* 0x0000000000080947 */ /* 0x002fea0003800000 */
[----:B------:R-:W1:Y:S02]  /*2d20*/  SYNCS.PHASECHK.TRANS64.TRYWAIT P0, [UR5+0x80], R2 ;  /* 0x00008002ff0075a7 */ /* 0x000e640008001105 */
[----:B-1----:R-:W-:Y:S05]  /*2d30*/  @!P0 BRA `(.L_x_52) ;  /* 0x00000054001c8947 */ /* 0x002fea0003800000 */
.L_x_51:
[----:B------:R-:W-:-:S04]  /*2d40*/  UIADD3 UR4, UPT, UPT, UR6, 0x1, URZ ;  /* 0x0000000106047890 */ /* 0x000fc8000fffe0ff */
[----:B------:R-:W-:-:S04]  /*2d50*/  UISETP.NE.AND UP0, UPT, UR4, 0x2, UPT ;  /* 0x000000020400788c */ /* 0x000fc8000bf05270 */
[----:B------:R-:W-:Y:S02]  /*2d60*/  USEL UR7, URZ, 0x1, UP0 ;  /* 0x00000001ff077887 */ /* 0x000fe40008000000 */
[----:B------:R-:W-:-:S04]  /*2d70*/  USEL UR4, UR4, URZ, UP0 ;  /* 0x000000ff04047287 */ /* 0x000fc80008000000 */
[----:B------:R-:W-:Y:S01]  /*2d80*/  ULEA UR4, UR4, UR37, 0x3 ;  /* 0x0000002504047291 */ /* 0x000fe2000f8e18ff */
[----:B-1----:R-:W-:-:S04]  /*2d90*/  LOP3.LUT R2, R12, UR7, RZ, 0x3c, !PT ;  /* 0x000000070c027c12 */ /* 0x002fc8000f8e3cff */
[----:B------:R-:W-:-:S04]  /*2da0*/  SHF.L.U32 R0, R2, 0x1f, RZ ;  /* 0x0000001f02007819 */ /* 0x000fc800000006ff */
[----:B------:R-:W1:Y:S02]  /*2db0*/  SYNCS.PHASECHK.TRANS64 P0, [UR4+0x80], R0 ;  /* 0x00008000ff0075a7 */ /* 0x000e640008001004 */
[----:B-1----:R-:W-:Y:S05]  /*2dc0*/  @P0 EXIT ;  /* 0x000000000000094d */ /* 0x002fea0003800000 */
[----:B------:R-:W-:Y:S02]  /*2dd0*/  SHF.L.U32 R2, R2, 0x1f, RZ ;  /* 0x0000001f02027819 */ /* 0x000fe400000006ff */
[----:B------:R-:W-:-:S07]  /*2de0*/  MOV R0, UR4 ;  /* 0x0000000400007c02 */ /* 0x000fce0008000f00 */
.L_x_53:
[----:B-1----:R1:W2:Y:S02]  /*2df0*/  SYNCS.PHASECHK.TRANS64.TRYWAIT P0, [R0+URZ+0x80], R2 ;  /* 0x00008002000075a7 */ /* 0x0022a400080011ff */
[----:B--2---:R-:W-:Y:S05]  /*2e00*/  @!P0 NANOSLEEP.SYNCS 0x989680 ;  /* 0x009896800000895d */ /* 0x004fea0003900000 */
[----:B------:R-:W2:Y:S02]  /*2e10*/  @!P0 SYNCS.PHASECHK.TRANS64 P0, [R0+URZ+0x80], R2 ;  /* 0x00008002000085a7 */ /* 0x000ea400080010ff */
[----:B--2---:R-:W-:Y:S05]  /*2e20*/  @P0 EXIT ;  /* 0x000000000000094d */ /* 0x004fea0003800000 */
[----:B------:R-:W-:Y:S05]  /*2e30*/  BRA `(.L_x_53) ;  /* 0xfffffffc00ec7947 */ /* 0x000fea000383ffff */
.L_x_46:
[----:B------:R-:W-:Y:S05]  /*2e40*/  BRA.U UP4, `(.L_x_54) ;  /* 0x0000001504487547 */ /* 0x000fea000b800000 */
[----:B------:R-:W-:Y:S01]  /*2e50*/  UMOV UR6, 0x40 ;  /* 0x0000004000067882 */ /* 0x000fe20000000000 */
[----:B------:R-:W-:Y:S01]  /*2e60*/  NOP ;  /* 0x0000000000007918 */ /* 0x000fe20000000000 */
[----:B------:R-:W-:Y:S01]  /*2e70*/  ULEA UR6, UR37, UR6, 0x18 ;  /* 0x0000000625067291 */ /* 0x000fe2000f8ec0ff */
[----:B------:R-:W-:Y:S02]  /*2e80*/  UMOV UR7, 0x400 ;  /* 0x0000040000077882 */ /* 0x000fe40000000000 */
[----:B------:R-:W-:-:S06]  /*2e90*/  ULEA UR37, UR37, UR7, 0x18 ;  /* 0x0000000725257291 */ /* 0x000fcc000f8ec0ff */
[----:B------:R-:W1:Y:S02]  /*2ea0*/  LDS.U8 R2, [UR6+0x1c] ;  /* 0x00001c06ff027984 */ /* 0x000e640008000000 */
[----:B-1----:R-:W-:-:S13]  /*2eb0*/  ISETP.NE.AND P0, PT, R2, RZ, PT ;  /* 0x000000ff0200720c */ /* 0x002fda0003f05270 */
[----:B------:R-:W-:Y:S05]  /*2ec0*/  @P0 BRA `(.L_x_55) ;  /* 0x0000000400080947 */ /* 0x000fea0003800000 */
[----:B------:R-:W-:Y:S02]  /*2ed0*/  UISETP.NE.U32.AND UP0, UPT, UR5, 0x1, UPT ;  /* 0x000000010500788c */ /* 0x000fe4000bf05070 */
[----:B------:R-:W-:-:S07]  /*2ee0*/  UIADD3 UR8, UPT, UPT, UR6, 0x8, URZ ;  /* 0x0000000806087890 */ /* 0x000fce000fffe0ff */
[----:B------:R-:W-:Y:S05]  /*2ef0*/  BRA.U !UP0, `(.L_x_56) ;  /* 0x00000001089c7547 */ /* 0x000fea000b800000 */
[----:B------:R-:W-:Y:S01]  /*2f00*/  ELECT P0, URZ, PT ;  /* 0x0000000000ff782f */ /* 0x000fe20003800000 */
[----:B------:R-:W-:-:S12]  /*2f10*/  BSSY B0, `(.L_x_56) ;  /* 0x0000025000007945 */ /* 0x000fd80003800000 */
[----:B------:R-:W-:Y:S05]  /*2f20*/  @!P0 BRA `(.L_x_57) ;  /* 0x00000000008c8947 */ /* 0x000fea0003800000 */
[----:B------:R-:W-:-:S05]  /*2f30*/  UMOV UR7, 0x10 ;  /* 0x0000001000077882 */ /* 0x000fca0000000000 */
[----:B------:R-:W-:Y:S04]  /*2f40*/  DEPBAR.LE SB1, 0x36 ;  /* 0x00009d800000791a */ /* 0x000fe80000000000 */
[----:B------:R-:W1:Y:S02]  /*2f50*/  UTCATOMSWS.2CTA.FIND_AND_SET.ALIGN UP1, UR7, UR7 ;  /* 0x00000007000775e3 */ /* 0x000e640008220800 */
[----:B-1----:R-:W-:Y:S01]  /*2f60*/  MOV R10, UR7 ;  /* 0x00000007000a7c02 */ /* 0x002fe20008000f00 */
[----:B------:R-:W-:Y:S06]  /*2f70*/  BRA.U UP1, `(.L_x_58) ;  /* 0x0000000101187547 */ /* 0x000fec000b800000 */
.L_x_59:
[----:B------:R-:W-:Y:S05]  /*2f80*/  NANOSLEEP 0x64 ;  /* 0x000000640000795d */ /* 0x000fea0003800000 */
[----:B------:R-:W-:-:S05]  /*2f90*/  UMOV UR7, 0x10 ;  /* 0x0000001000077882 */ /* 0x000fca0000000000 */
[----:B------:R-:W-:Y:S04]  /*2fa0*/  DEPBAR.LE SB1, 0x36 ;  /* 0x00009d800000791a */ /* 0x000fe80000000000 */
[----:B------:R-:W1:Y:S02]  /*2fb0*/  UTCATOMSWS.2CTA.FIND_AND_SET.ALIGN UP1, UR7, UR7 ;  /* 0x00000007000775e3 */ /* 0x000e640008220800 */
[----:B-1----:R-:W-:Y:S01]  /*2fc0*/  MOV R10, UR7 ;  /* 0x00000007000a7c02 */ /* 0x002fe20008000f00 */
[----:B------:R-:W-:Y:S05]  /*2fd0*/  BRA.U !UP1, `(.L_x_59) ;  /* 0xfffffffd09e87547 */ /* 0x000fea000b83ffff */
.L_x_58:
[----:B------:R-:W1:Y:S01]  /*2fe0*/  LDS R5, [UR6+0x10] ;  /* 0x00001006ff057984 */ /* 0x000e620008000800 */
[----:B------:R-:W-:Y:S01]  /*2ff0*/  IMAD.U32 R3, RZ, RZ, UR37 ;  /* 0x00000025ff037e24 */ /* 0x000fe2000f8e00ff */
[----:B------:R-:W-:-:S03]  /*3000*/  MOV R2, UR4 ;  /* 0x0000000400027c02 */ /* 0x000fc60008000f00 */
[----:B------:R-:W-:Y:S01]  /*3010*/  VIADD R3, R3, 0x120 ;  /* 0x0000012003037836 */ /* 0x000fe20000000000 */
[----:B-1----:R-:W-:-:S04]  /*3020*/  SHF.L.U32 R5, R5, 0x1f, RZ ;  /* 0x0000001f05057819 */ /* 0x002fc800000006ff */
[----:B------:R-:W1:Y:S02]  /*3030*/  SYNCS.PHASECHK.TRANS64.TRYWAIT P0, [UR6+0x8], R5 ;  /* 0x00000805ff0075a7 */ /* 0x000e640008001106 */
[----:B-1----:R-:W-:Y:S05]  /*3040*/  @P0 BRA `(.L_x_60) ;  /* 0x0000000000080947 */ /* 0x002fea0003800000 */
[----:B------:R-:W1:Y:S02]  /*3050*/  SYNCS.PHASECHK.TRANS64.TRYWAIT P0, [UR6+0x8], R5 ;  /* 0x00000805ff0075a7 */ /* 0x000e640008001106 */
[----:B-1----:R-:W-:Y:S05]  /*3060*/  @!P0 BRA `(.L_x_61) ;  /* 0x0000005000688947 */ /* 0x002fea0003800000 */
.L_x_60:
[----:B-1----:R-:W-:Y:S01]  /*3070*/  HFMA2 R4, -RZ, RZ, 0, 5.9604644775390625e-08 ;  /* 0x00000001ff047431 */ /* 0x002fe200000001ff */
[----:B------:R-:W-:Y:S01]  /*3080*/  UPRMT UR7, UR4, 0x654, UR8 ;  /* 0x0000065404077896 */ /* 0x000fe20008000008 */
[----:B------:R-:W-:Y:S01]  /*3090*/  IMAD.MOV.U32 R7, RZ, RZ, 0xffff ;  /* 0x0000ffffff077424 */ /* 0x000fe200078e00ff */
[----:B------:R-:W-:Y:S01]  /*30a0*/  PRMT R2, R2, 0x654, R3 ;  /* 0x0000065402027816 */ /* 0x000fe20000000003 */
[----:B------:R-:W-:Y:S02]  /*30b0*/  IMAD.MOV.U32 R5, RZ, RZ, 0x4 ;  /* 0x00000004ff057424 */ /* 0x000fe400078e00ff */
[----:B------:R-:W-:Y:S01]  /*30c0*/  IMAD.SHL.U32 R9, R10, 0x20, RZ ;  /* 0x000000200a097824 */ /* 0x000fe200078e00ff */
[----:B------:R-:W-:Y:S02]  /*30d0*/  MOV R3, UR7 ;  /* 0x0000000700037c02 */ /* 0x000fe40008000f00 */
[-C--:B------:R-:W-:Y:S01]  /*30e0*/  SHF.L.U32 R7, R7, R10.reuse, RZ ;  /* 0x0000000a07077219 */ /* 0x080fe200000006ff */
[----:B------:R1:W-:Y:S01]  /*30f0*/  SYNCS.ARRIVE.TRANS64.RED RZ, [UR7], R5 ;  /* 0x00000005ffff79a7 */ /* 0x0003e20008000407 */
[----:B------:R-:W-:Y:S01]  /*3100*/  SHF.L.U32 R6, R4, R10, RZ ;  /* 0x0000000a04067219 */ /* 0x000fe200000006ff */
[----:B------:R1:W-:Y:S04]  /*3110*/  STS [UR37+0x120], R9 ;  /* 0x00012009ff007988 */ /* 0x0003e80008000825 */
[----:B------:R1:W-:Y:S04]  /*3120*/  STAS [R2.64], R10 ;  /* 0x0000000a02007dbd */ /* 0x0003e8000c0008ff */
[----:B------:R1:W-:Y:S04]  /*3130*/  ATOMS.OR RZ, [UR6+0x14], R7 ;  /* 0x00001407ffff798c */ /* 0x0003e8000b000006 */
[----:B------:R1:W-:Y:S04]  /*3140*/  ATOMS.OR RZ, [UR6+0x18], R6 ;  /* 0x00001806ffff798c */ /* 0x0003e8000b000006 */
[----:B------:R1:W-:Y:S02]  /*3150*/  ATOMS.XOR RZ, [UR6+0x10], R4 ;  /* 0x00001004ffff798c */ /* 0x0003e4000b800006 */
.L_x_57:
[----:B------:R-:W-:Y:S05]  /*3160*/  BSYNC B0 ;  /* 0x0000000000007941 */ /* 0x000fea0003800000 */
.L_x_56:
[----:B------:R-:W-:Y:S05]  /*3170*/  BRA.U UP0, `(.L_x_62) ;  /* 0x00000001006c7547 */ /* 0x000fea000b800000 */
[----:B------:R-:W-:-:S03]  /*3180*/  UMOV UR7, 0xffffffff ;  /* 0xffffffff00077882 */ /* 0x000fc60000000000 */
[----:B------:R-:W-:Y:S05]  /*3190*/  BRA.DIV UR7, `(.L_x_63) ;  /* 0x0000005207347947 */ /* 0x000fea000b800000 */
[----:B------:R-:W-:-:S13]  /*31a0*/  ELECT P6, URZ, PT ;  /* 0x0000000000ff782f */ /* 0x000fda00038c0000 */
.L_x_147:
[----:B------:R-:W-:Y:S05]  /*31b0*/  @!P6 BRA `(.L_x_62) ;  /* 0x00000000005ce947 */ /* 0x000fea0003800000 */
[----:B-1----:R-:W1:Y:S02]  /*31c0*/  LDS R3, [UR6+0x10] ;  /* 0x00001006ff037984 */ /* 0x002e640008000800 */
[----:B-1----:R-:W-:-:S04]  /*31d0*/  SHF.L.U32 R3, R3, 0x1f, RZ ;  /* 0x0000001f03037819 */ /* 0x002fc800000006ff */
[----:B------:R-:W1:Y:S02]  /*31e0*/  SYNCS.PHASECHK.TRANS64.TRYWAIT P0, [UR6+0x8], R3 ;  /* 0x00000803ff0075a7 */ /* 0x000e640008001106 */
[----:B-1----:R-:W-:Y:S05]  /*31f0*/  @P0 BRA `(.L_x_64) ;  /* 0x0000000000080947 */ /* 0x002fea0003800000 */
[----:B------:R-:W1:Y:S02]  /*3200*/  SYNCS.PHASECHK.TRANS64.TRYWAIT P0, [UR6+0x8], R3 ;  /* 0x00000803ff0075a7 */ /* 0x000e640008001106 */
[----:B-1----:R-:W-:Y:S05]  /*3210*/  @!P0 BRA `(.L_x_65) ;  /* 0x0000005000348947 */ /* 0x002fea0003800000 */
.L_x_64:
[----:B------:R-:W2:Y:S01]  /*3220*/  LDS R5, [UR37+0x120] ;  /* 0x00012025ff057984 */ /* 0x000ea20008000800 */
[----:B-1----:R-:W-:Y:S02]  /*3230*/  HFMA2 R2, -RZ, RZ, 0, 5.9604644775390625e-08 ;  /* 0x00000001ff027431 */ /* 0x002fe400000001ff */
[----:B------:R-:W-:Y:S01]  /*3240*/  IMAD.MOV.U32 R3, RZ, RZ, 0xffff ;  /* 0x0000ffffff037424 */ /* 0x000fe200078e00ff */
[----:B------:R-:W-:Y:S01]  /*3250*/  UPRMT UR7, UR4, 0x654, UR8 ;  /* 0x0000065404077896 */ /* 0x000fe20008000008 */
[----:B--2---:R-:W-:-:S03]  /*3260*/  IMAD.SHL.U32 R4, R5, 0x20, RZ ;  /* 0x0000002005047824 */ /* 0x004fc600078e00ff */
[-C--:B------:R-:W-:Y:S02]  /*3270*/  SHF.L.U32 R3, R3, R5.reuse, RZ ;  /* 0x0000000503037219 */ /* 0x080fe400000006ff */
[----:B------:R-:W-:Y:S01]  /*3280*/  SHF.L.U32 R5, R2, R5, RZ ;  /* 0x0000000502057219 */ /* 0x000fe200000006ff */
[----:B------:R2:W-:Y:S04]  /*3290*/  STS [UR37+0x120], R4 ;  /* 0x00012004ff007988 */ /* 0x0005e80008000825 */
[----:B------:R2:W-:Y:S04]  /*32a0*/  ATOMS.OR RZ, [UR6+0x14], R3 ;  /* 0x00001403ffff798c */ /* 0x0005e8000b000006 */
[----:B------:R2:W-:Y:S01]  /*32b0*/  ATOMS.OR RZ, [UR6+0x18], R5 ;  /* 0x00001805ffff798c */ /* 0x0005e2000b000006 */
[----:B------:R-:W-:Y:S03]  /*32c0*/  SYNCS.ARRIVE.TRANS64.RED.A1T0 RZ, [UR7], RZ ;  /* 0x000000ffffff79a7 */ /* 0x000fe60008100407 */
[----:B------:R2:W-:Y:S01]  /*32d0*/  ATOMS.XOR RZ, [UR6+0x10], R2 ;  /* 0x00001002ffff798c */ /* 0x0005e2000b800006 */
[----:B------:R-:W-:Y:S05]  /*32e0*/  BRA `(.L_x_62) ;  /* 0x0000000000107947 */ /* 0x000fea0003800000 */
.L_x_55:
[----:B------:R-:W-:-:S05]  /*32f0*/  MOV R2, 0xffffffff ;  /* 0xffffffff00027802 */ /* 0x000fca0000000f00 */
[----:B------:R1:W-:Y:S02]  /*3300*/  STS [UR37+0x120], R2 ;  /* 0x00012002ff007988 */ /* 0x0003e40008000825 */
[----:B-1----:R-:W-:Y:S02]  /*3310*/  MOV R2, 0x3330 ;  /* 0x0000333000027802 */ /* 0x002fe40000000f00 */
[----:B-----5:R-:W-:Y:S05]  /*3320*/  CALL.REL.NOINC `($__internal_1_$__cuda_sm10x_tcgen05_guardrail_trap_phase_invalid_during_alloc) ;  /* 0x0000005400947944 */ /* 0x020fea0003c00000 */
.L_x_62:
[----:B------:R-:W-:Y:S05]  /*3330*/  WARPSYNC.ALL ;  /* 0x0000000000007948 */ /* 0x000fea0003800000 */
[----:B------:R-:W3:Y:S01]  /*3340*/  S2UR UR7, SR_CgaCtaId ;  /* 0x00000000000779c3 */ /* 0x000ee20000008800 */
[----:B------:R-:W-:Y:S01]  /*3350*/  UMOV UR6, 0x400 ;  /* 0x0000040000067882 */ /* 0x000fe20000000000 */
[----:B------:R-:W-:-:S06]  /*3360*/  NOP ;  /* 0x0000000000007918 */ /* 0x000fcc0000000000 */
[----:B------:R-:W-:Y:S06]  /*3370*/  BAR.ARV 0x6, 0xa0 ;  /* 0x0182800000007b1d */ /* 0x000fec0000002000 */
[----:B------:R-:W4:Y:S01]  /*3380*/  LDCU UR8, c[0x0][0x38c] ;  /* 0x00007180ff0877ac */ /* 0x000f220008000800 */
[----:B------:R-:W-:Y:S01]  /*3390*/  LOP3.LUT R0, R0, 0xffff, RZ, 0xc0, !PT ;  /* 0x0000ffff00007812 */ /* 0x000fe200078ec0ff */
[----:B-1----:R-:W-:Y:S01]  /*33a0*/  IMAD.MOV.U32 R9, RZ, RZ, 0x1 ;  /* 0x00000001ff097424 */ /* 0x002fe200078e00ff */
[----:B------:R-:W-:Y:S01]  /*33b0*/  LOP3.LUT R8, R8, 0xffff, RZ, 0xc0, !PT ;  /* 0x0000ffff08087812 */ /* 0x000fe200078ec0ff */
[----:B------:R-:W-:Y:S01]  /*33c0*/  UMOV UR19, URZ ;  /* 0x000000ff00137c82 */ /* 0x000fe20008000000 */
[----:B------:R-:W-:Y:S01]  /*33d0*/  R2UR UR10, R0 ;  /* 0x00000000000a72ca */ /* 0x000fe200000e0000 */
[----:B------:R-:W-:Y:S01]  /*33e0*/  UMOV UR18, URZ ;  /* 0x000000ff00127c82 */ /* 0x000fe20008000000 */
[----:B------:R-:W-:Y:S01]  /*33f0*/  R2UR UR11, R8 ;  /* 0x00000000080b72ca */ /* 0x000fe200000e0000 */
[----:B------:R-:W-:Y:S01]  /*3400*/  IMAD.MOV.U32 R8, RZ, RZ, RZ ;  /* 0x000000ffff087224 */ /* 0x000fe200078e00ff */
[----:B------:R-:W-:Y:S01]  /*3410*/  UMOV UR17, URZ ;  /* 0x000000ff00117c82 */ /* 0x000fe20008000000 */
[----:B---3--:R-:W-:-:S02]  /*3420*/  ULEA UR7, UR7, UR6, 0x18 ;  /* 0x0000000607077291 */ /* 0x008fc4000f8ec0ff */
[----:B------:R-:W-:Y:S02]  /*3430*/  UISETP.NE.AND UP2, UPT, UR5, URZ, UPT ;  /* 0x000000ff0500728c */ /* 0x000fe4000bf45270 */
[----:B------:R-:W-:Y:S02]  /*3440*/  UIADD3 UR12, UPT, UPT, UR7, 0x6400, URZ ;  /* 0x00006400070c7890 */ /* 0x000fe4000fffe0ff */
[----:B------:R-:W-:Y:S02]  /*3450*/  UIADD3 UR13, UPT, UPT, UR7, 0x1e400, URZ ;  /* 0x0001e400070d7890 */ /* 0x000fe4000fffe0ff */
[----:B----4-:R-:W-:Y:S01]  /*3460*/  UIADD3 UR8, UPT, UPT, UR8, 0x7f, URZ ;  /* 0x0000007f08087890 */ /* 0x010fe2000fffe0ff */
[----:B--2---:R-:W1:Y:S01]  /*3470*/  LDS R2, [UR7+0x120] ;  /* 0x00012007ff027984 */ /* 0x004e620008000800 */
[----:B------:R-:W-:Y:S02]  /*3480*/  USHF.R.U32.HI UR12, URZ, 0x4, UR12 ;  /* 0x00000004ff0c7899 */ /* 0x000fe4000801160c */
[----:B------:R-:W-:-:S02]  /*3490*/  USHF.R.S32.HI UR6, URZ, 0x1f, UR8 ;  /* 0x0000001fff067899 */ /* 0x000fc40008011408 */
[----:B------:R-:W-:Y:S02]  /*34a0*/  USHF.R.U32.HI UR13, URZ, 0x4, UR13 ;  /* 0x00000004ff0d7899 */ /* 0x000fe4000801160d */
[----:B------:R-:W-:Y:S02]  /*34b0*/  ULEA.HI UR6, UR6, UR8, URZ, 0x7 ;  /* 0x0000000806067291 */ /* 0x000fe4000f8f38ff */
[----:B------:R-:W-:Y:S02]  /*34c0*/  ULOP3.LUT UR12, UR12, 0x3fff, URZ, 0xc0, !UPT ;  /* 0x00003fff0c0c7892 */ /* 0x000fe4000f8ec0ff */
[----:B------:R-:W-:Y:S02]  /*34d0*/  USHF.R.S32.HI UR6, URZ, 0x7, UR6 ;  /* 0x00000007ff067899 */ /* 0x000fe40008011406 */
[----:B------:R-:W-:Y:S02]  /*34e0*/  ULOP3.LUT UR13, UR13, 0x3fff, URZ, 0xc0, !UPT ;  /* 0x00003fff0d0d7892 */ /* 0x000fe4000f8ec0ff */
[----:B------:R-:W-:Y:S01]  /*34f0*/  UISETP.LT.AND UP0, UPT, UR6, 0x1, UPT ;  /* 0x000000010600788c */ /* 0x000fe2000bf01270 */
[----:B------:R-:W-:Y:S01]  /*3500*/  UMOV UR36, 0x0 ;  /* 0x0000000000247882 */ /* 0x000fe20000000000 */
        /* <DEDUP_REMOVED lines=9> */
[----:B------:R-:W-:-:S02]  /*35a0*/  ULOP3.LUT UR12, UR12, 0x10000, URZ, 0xfc, !UPT ;  /* 0x000100000c0c7892 */ /* 0x000fc4000f8efcff */
[----:B------:R-:W-:Y:S02]  /*35b0*/  ULOP3.LUT UR13, UR13, 0x10000, URZ, 0xfc, !UPT ;  /* 0x000100000d0d7892 */ /* 0x000fe4000f8efcff */
[----:B------:R-:W-:Y:S01]  /*35c0*/  USEL UR20, UR6, 0x1, !UP0 ;  /* 0x0000000106147887 */ /* 0x000fe2000c000000 */
[----:B------:R-:W-:Y:S01]  /*35d0*/  UMOV UR26, 0x0 ;  /* 0x00000000001a7882 */ /* 0x000fe20000000000 */
[----:B------:R-:W-:Y:S01]  /*35e0*/  UMOV UR27, 0x10100010 ;  /* 0x10100010001b7882 */ /* 0x000fe20000000000 */
[----:B------:R-:W-:Y:S01]  /*35f0*/  UMOV UR24, 0x0 ;  /* 0x0000000000187882 */ /* 0x000fe20000000000 */
[----:B------:R-:W-:Y:S01]  /*3600*/  UMOV UR25, 0x10100010 ;  /* 0x1010001000197882 */ /* 0x000fe20000000000 */
[----:B------:R-:W-:Y:S01]  /*3610*/  UMOV UR22, 0x0 ;  /* 0x0000000000167882 */ /* 0x000fe20000000000 */
[----:B------:R-:W-:Y:S01]  /*3620*/  UMOV UR23, 0x10100010 ;  /* 0x1010001000177882 */ /* 0x000fe20000000000 */
[----:B-1----:R-:W-:Y:S02]  /*3630*/  R2UR UR21, R2 ;  /* 0x00000000021572ca */ /* 0x002fe400000e0000 */
[----:B------:R-:W-:-:S13]  /*3640*/  CS2R R2, SRZ ;  /* 0x0000000000027805 */ /* 0x000fda000001ff00 */
.L_x_73:
[C---:B------:R-:W-:Y:S02]  /*3650*/  LEA R0, R8.reuse, UR7, 0x3 ;  /* 0x0000000708007c11 */ /* 0x040fe4000f8e18ff */
[----:B------:R-:W-:Y:S02]  /*3660*/  SHF.L.U32 R4, R3, 0x1f, RZ ;  /* 0x0000001f03047819 */ /* 0x000fe400000006ff */
[----:B------:R-:W-:Y:S02]  /*3670*/  LEA R5, R8, UR7, 0x4 ;  /* 0x0000000708057c11 */ /* 0x000fe4000f8e20ff */
[----:B------:R-:W1:Y:S02]  /*3680*/  SYNCS.PHASECHK.TRANS64.TRYWAIT P0, [R0+URZ+0x70], R4 ;  /* 0x00007004000075a7 */ /* 0x000e6400080011ff */
[----:B-1-3--:R-:W-:Y:S05]  /*3690*/  @!P0 BRA `(.L_x_66) ;  /* 0x0000004c002c8947 */ /* 0x00afea0003800000 */
.L_x_148:
[----:B-1----:R-:W1:Y:S01]  /*36a0*/  LDS.128 R4, [R5+0x100] ;  /* 0x0001000005047984 */ /* 0x002e620000000c00 */
[----:B------:R-:W-:Y:S02]  /*36b0*/  VIADD R0, R0, 0x80 ;  /* 0x0000008000007836 */ /* 0x000fe40000000000 */
[----:B------:R-:W-:Y:S01]  /*36c0*/  VIADD R8, R8, 0x1 ;  /* 0x0000000108087836 */ /* 0x000fe20000000000 */
[----:B------:R-:W-:Y:S01]  /*36d0*/  @!PT LDS RZ, [RZ] ;  /* 0x00000000fffff984 */ /* 0x000fe20000000800 */
[----:B------:R-:W-:Y:S01]  /*36e0*/  @!PT LDS RZ, [RZ] ;  /* 0x00000000fffff984 */ /* 0x000fe20000000800 */
[----:B------:R-:W-:Y:S01]  /*36f0*/  @!PT LDS RZ, [RZ] ;  /* 0x00000000fffff984 */ /* 0x000fe20000000800 */
[----:B------:R-:W-:Y:S01]  /*3700*/  @!PT LDS RZ, [RZ] ;  /* 0x00000000fffff984 */ /* 0x000fe20000000800 */
[----:B------:R2:W-:Y:S06]  /*3710*/  MEMBAR.ALL.CTA ;  /* 0x0000000000007992 */ /* 0x0005ec0000008000 */
[----:B--2---:R-:W2:Y:S01]  /*3720*/  FENCE.VIEW.ASYNC.S ;  /* 0x00000000000073c6 */ /* 0x004ea20000000000 */
[----:B------:R-:W-:-:S04]  /*3730*/  PRMT R0, RZ, 0x654, R0 ;  /* 0x00000654ff007816 */ /* 0x000fc80000000000 */
[----:B--2---:R2:W-:Y:S01]  /*3740*/  SYNCS.ARRIVE.TRANS64.RED.A1T0 RZ, [R0+URZ], RZ ;  /* 0x000000ff00ff79a7 */ /* 0x0045e200081004ff */
[----:B-1----:R-:W-:Y:S01]  /*3750*/  LOP3.LUT P1, RZ, R6, 0x1, RZ, 0xc0, !PT ;  /* 0x0000000106ff7812 */ /* 0x002fe2000782c0ff */
[----:B--2---:R-:W-:-:S12]  /*3760*/  BRA.U UP2, `(.L_x_67) ;  /* 0x0000000502587547 */ /* 0x004fd8000b800000 */
[----:B------:R-:W1:Y:S01]  /*3770*/  LDCU UR8, c[0x0][0x38c] ;  /* 0x00007180ff0877ac */ /* 0x000e620008000800 */
[----:B------:R-:W-:Y:S02]  /*3780*/  PLOP3.LUT P2, PT, PT, PT, PT, 0x80, 0x8 ;  /* 0x000000000008781c */ /* 0x000fe40003f4f070 */
[----:B------:R-:W-:Y:S01]  /*3790*/  SHF.L.U32 R4, R9, 0x1f, RZ ;  /* 0x0000001f09047819 */ /* 0x000fe200000006ff */
[----:B-1----:R-:W-:Y:S02]  /*37a0*/  UISETP.GE.AND UP0, UPT, UR8, 0x1, UPT ;  /* 0x000000010800788c */ /* 0x002fe4000bf06270 */
[----:B------:R-:W-:-:S04]  /*37b0*/  ULEA UR8, UR19, UR7, 0x3 ;  /* 0x0000000713087291 */ /* 0x000fc8000f8e18ff */
[----:B------:R-:W-:-:S05]  /*37c0*/  PLOP3.LUT P0, PT, PT, PT, UP0, 0x80, 0x8 ;  /* 0x000000000008781c */ /* 0x000fca0003f0f008 */
[----:B------:R-:W-:-:S08]  /*37d0*/  @UP0 ULEA UR9, UR18, UR7, 0x3 ;  /* 0x0000000712090291 */ /* 0x000fd0000f8e18ff */
[----:B------:R-:W-:-:S04]  /*37e0*/  @P0 SHF.L.U32 R0, R2, 0x1f, RZ ;  /* 0x0000001f02000819 */ /* 0x000fc800000006ff */
[----:B------:R1:W2:Y:S01]  /*37f0*/  @P0 SYNCS.PHASECHK.TRANS64.TRYWAIT P2, [UR9], R0 ;  /* 0x00000000ff0005a7 */ /* 0x0002a20008041109 */
[----:B------:R-:W-:Y:S01]  /*3800*/  ULEA UR9, UR19, UR21, 0x6 ;  /* 0x0000001513097291 */ /* 0x000fe2000f8e30ff */
[----:B------:R-:W3:Y:S02]  /*3810*/  SYNCS.PHASECHK.TRANS64.TRYWAIT P0, [UR8+0xb0], R4 ;  /* 0x0000b004ff0075a7 */ /* 0x000ee40008001108 */
[----:B-123--:R-:W-:Y:S09]  /*3820*/  @!P0 BRA `(.L_x_68) ;  /* 0x0000004800dc8947 */ /* 0x00eff20003800000 */
.L_x_150:
[----:B------:R-:W-:Y:S01]  /*3830*/  UMOV UR16, UR17 ;  /* 0x0000001100107c82 */ /* 0x000fe20008000000 */
[----:B------:R-:W-:Y:S05]  /*3840*/  BRA.U !UP0, `(.L_x_69) ;  /* 0x0000000508107547 */ /* 0x000fea000b800000 */
[----:B------:R-:W-:Y:S02]  /*3850*/  UIADD3 UR16, UPT, UPT, UR20, UR17, URZ ;  /* 0x0000001114107290 */ /* 0x000fe4000fffe0ff */
[----:B------:R-:W-:Y:S01]  /*3860*/  UPLOP3.LUT UP3, UPT, UPT, UPT, UPT, 0x40, 0x4 ;  /* 0x000000000004789c */ /* 0x000fe20003f6e870 */
[----:B------:R-:W-:Y:S01]  /*3870*/  UMOV UR15, UR6 ;  /* 0x00000006000f7c82 */ /* 0x000fe20008000000 */
[----:B------:R-:W-:-:S09]  /*3880*/  UMOV UR58, UR18 ;  /* 0x00000012003a7c82 */ /* 0x000fd20008000000 */
.L_x_72:
[----:B--2---:R-:W-:Y:S01]  /*3890*/  ULEA UR14, UR58, UR7, 0x3 ;  /* 0x000000073a0e7291 */ /* 0x004fe2000f8e18ff */
[----:B---3--:R-:W-:Y:S11]  /*38a0*/  @P2 BRA `(.L_x_70) ;  /* 0x00000000000c2947 */ /* 0x008ff60003800000 */
[----:B-1----:R-:W-:Y:S04]  /*38b0*/  SHF.L.U32 R4, R2, 0x1f, RZ ;  /* 0x0000001f02047819 */ /* 0x002fe800000006ff */
[----:B------:R-:W1:Y:S02]  /*38c0*/  SYNCS.PHASECHK.TRANS64.TRYWAIT P0, [UR14], R4 ;  /* 0x00000004ff0075a7 */ /* 0x000e64000800110e */
[----:B-1----:R-:W-:Y:S05]  /*38d0*/  @!P0 BRA `(.L_x_71) ;  /* 0x0000004800c88947 */ /* 0x002fea0003800000 */
.L_x_70:
[----:B------:R-:W-:Y:S01]  /*38e0*/  UISETP.NE.AND UP0, UPT, UR15, 0x1, UPT ;  /* 0x000000010f00788c */ /* 0x000fe2000bf05270 */
[----:B------:R-:W-:Y:S01]  /*38f0*/  PLOP3.LUT P2, PT, PT, PT, PT, 0x80, 0x8 ;  /* 0x000000000008781c */ /* 0x000fe20003f4f070 */
[----:B------:R-:W-:Y:S02]  /*3900*/  UIADD3 UR18, UPT, UPT, UR58, 0x1, URZ ;  /* 0x000000013a127890 */ /* 0x000fe4000fffe0ff */
[----:B------:R-:W-:Y:S02]  /*3910*/  ULEA UR68, UR58, UR13, 0x9 ;  /* 0x0000000d3a447291 */ /* 0x000fe4000f8e48ff */
[----:B------:R-:W-:Y:S01]  /*3920*/  UISETP.NE.AND UP1, UPT, UR18, 0x3, UPT ;  /* 0x000000031200788c */ /* 0x000fe2000bf25270 */
[----:B------:R-:W-:Y:S01]  /*3930*/  PLOP3.LUT P0, PT, PT, PT, UP0, 0x80, 0x8 ;  /* 0x000000000008781c */ /* 0x000fe20003f0f008 */
[----:B------:R-:W-:Y:S02]  /*3940*/  ULEA UR66, UR58, UR12, 0xb ;  /* 0x0000000c3a427291 */ /* 0x000fe4000f8e58ff */
[----:B------:R-:W-:Y:S02]  /*3950*/  USEL UR39, URZ, 0x1, UP1 ;  /* 0x00000001ff277887 */ /* 0x000fe40008800000 */
[----:B------:R-:W-:Y:S02]  /*3960*/  USEL UR18, UR18, URZ, UP1 ;  /* 0x000000ff12127287 */ /* 0x000fe40008800000 */
[----:B------:R-:W-:Y:S02]  /*3970*/  UIADD3 UR64, UPT, UPT, UR68, 0x2, URZ ;  /* 0x0000000244407890 */ /* 0x000fe4000fffe0ff */
[----:B------:R-:W-:Y:S01]  /*3980*/  @UP0 ULEA UR38, UR18, UR7, 0x3 ;  /* 0x0000000712260291 */ /* 0x000fe2000f8e18ff */
[----:B------:R-:W-:Y:S01]  /*3990*/  LOP3.LUT R2, R2, UR39, RZ, 0x3c, !PT ;  /* 0x0000002702027c12 */ /* 0x000fe2000f8e3cff */
[----:B------:R-:W-:Y:S02]  /*39a0*/  UIADD3 UR62, UPT, UPT, UR66, 0x2, URZ ;  /* 0x00000002423e7890 */ /* 0x000fe4000fffe0ff */
[----:B------:R-:W-:Y:S01]  /*39b0*/  UIADD3 UR60, UPT, UPT, UR68, 0x4, URZ ;  /* 0x00000004443c7890 */ /* 0x000fe2000fffe0ff */
[----:B-1----:R-:W-:Y:S01]  /*39c0*/  @P0 SHF.L.U32 R0, R2, 0x1f, RZ ;  /* 0x0000001f02000819 */ /* 0x002fe200000006ff */
[----:B------:R-:W-:Y:S02]  /*39d0*/  UIADD3 UR58, UPT, UPT, UR66, 0x4, URZ ;  /* 0x00000004423a7890 */ /* 0x000fe4000fffe0ff */
[----:B------:R-:W-:Y:S01]  /*39e0*/  UIADD3 UR56, UPT, UPT, UR68, 0x6, URZ ;  /* 0x0000000644387890 */ /* 0x000fe2000fffe0ff */
[----:B------:R2:W3:Y:S01]  /*39f0*/  @P0 SYNCS.PHASECHK.TRANS64.TRYWAIT P2, [UR38], R0 ;  /* 0x00000000ff0005a7 */ /* 0x0004e20008041126 */
[----:B------:R-:W-:Y:S02]  /*3a00*/  UIADD3 UR54, UPT, UPT, UR66, 0x6, URZ ;  /* 0x0000000642367890 */ /* 0x000fe4000fffe0ff */
        /* <DEDUP_REMOVED lines=10> */
[----:B------:R-:W-:Y:S02]  /*3ab0*/  UIADD3 UR15, UPT, UPT, UR15, -0x1, URZ ;  /* 0xffffffff0f0f7890 */ /* 0x000fe4000fffe0ff */
[----:B------:R-:W-:Y:S01]  /*3ac0*/  UISETP.NE.AND UP0, UPT, UR17, UR16, UPT ;  /* 0x000000101100728c */ /* 0x000fe2000bf05270 */
[----:B------:R-:W-:Y:S01]  /*3ad0*/  UMOV UR69, 0x40004040 ;  /* 0x4000404000457882 */ /* 0x000fe20000000000 */
[----:B------:R-:W-:Y:S01]  /*3ae0*/  UMOV UR67, 0x40004040 ;  /* 0x4000404000437882 */ /* 0x000fe20000000000 */
[----:B------:R-:W-:Y:S01]  /*3af0*/  UMOV UR65, 0x40004040 ;  /* 0x4000404000417882 */ /* 0x000fe20000000000 */
[----:B------:R-:W-:Y:S01]  /*3b00*/  UTCHMMA.2CTA gdesc[UR66], gdesc[UR68], tmem[UR9], tmem[UR36], idesc[UR37], UP3 ;  /* 0x00ff2444420075ea */ /* 0x000fe20009a00009 */
[----:B------:R-:W-:Y:S01]  /*3b10*/  UPLOP3.LUT UP3, UPT, UPT, UPT, UPT, 0x80, 0x8 ;  /* 0x000000000008789c */ /* 0x000fe20003f6f070 */
[----:B------:R-:W-:Y:S01]  /*3b20*/  UMOV UR63, 0x40004040 ;  /* 0x40004040003f7882 */ /* 0x000fe20000000000 */
[----:B------:R-:W-:Y:S01]  /*3b30*/  UMOV UR61, 0x40004040 ;  /* 0x40004040003d7882 */ /* 0x000fe20000000000 */
[----:B------:R-:W-:Y:S01]  /*3b40*/  UTCHMMA.2CTA gdesc[UR62], gdesc[UR64], tmem[UR9], tmem[UR34], idesc[UR35], UPT ;  /* 0x00ff22403e0075ea */ /* 0x000fe2000ba00009 */
[----:B------:R-:W-:Y:S01]  /*3b50*/  UMOV UR59, 0x40004040 ;  /* 0x40004040003b7882 */ /* 0x000fe20000000000 */
[----:B------:R-:W-:Y:S01]  /*3b60*/  UMOV UR57, 0x40004040 ;  /* 0x4000404000397882 */ /* 0x000fe20000000000 */
[----:B------:R1:W-:Y:S01]  /*3b70*/  UTCHMMA.2CTA gdesc[UR58], gdesc[UR60], tmem[UR9], tmem[UR32], idesc[UR33], UPT ;  /* 0x00ff203c3a0075ea */ /* 0x0003e2000ba00009 */
        /* <DEDUP_REMOVED lines=11> */
[----:B------:R-:W-:Y:S01]  /*3c30*/  UMOV UR39, 0x40004040 ;  /* 0x4000404000277882 */ /* 0x000fe20000000000 */
[----:B------:R2:W-:Y:S01]  /*3c40*/  UTCHMMA.2CTA gdesc[UR42], gdesc[UR44], tmem[UR9], tmem[UR24], idesc[UR25], UPT ;  /* 0x00ff182c2a0075ea */ /* 0x0005e2000ba00009 */
[----:B------:R2:W-:Y:S01]  /*3c50*/  UTCHMMA.2CTA gdesc[UR38], gdesc[UR40], tmem[UR9], tmem[UR22], idesc[UR23], UPT ;  /* 0x00ff1628260075ea */ /* 0x0005e2000ba00009 */
[----:B------:R2:W-:Y:S01]  /*3c60*/  UTCBAR.2CTA.MULTICAST [UR14], URZ, UR11 ;  /* 0x000000ff0e0073e9 */ /* 0x0005e2000820080b */
[----:B-1----:R-:W-:Y:S01]  /*3c70*/  UMOV UR58, UR18 ;  /* 0x00000012003a7c82 */ /* 0x002fe20008000000 */
[----:B------:R-:W-:Y:S05]  /*3c80*/  BRA.U UP0, `(.L_x_72) ;  /* 0xfffffffd00007547 */ /* 0x000fea000b83ffff */
.L_x_69:
[----:B------:R-:W-:Y:S01]  /*3c90*/  UIADD3 UR8, UPT, UPT, UR8, 0x90, URZ ;  /* 0x0000009008087890 */ /* 0x000fe2000fffe0ff */
[----:B------:R-:W-:-:S08]  /*3ca0*/  UMOV UR17, UR16 ;  /* 0x0000001000117c82 */ /* 0x000fd00008000000 */
[----:B------:R4:W-:Y:S01]  /*3cb0*/  UTCBAR.2CTA.MULTICAST [UR8], URZ, UR10 ;  /* 0x000000ff080073e9 */ /* 0x0009e2000820080a */
[----:B------:R-:W-:Y:S02]  /*3cc0*/  NOP ;  /* 0x0000000000007918 */ /* 0x000fe40000000000 */
.L_x_67:
[----:B------:R-:W-:Y:S01]  /*3cd0*/  UIADD3 UR19, UPT, UPT, UR19, 0x1, URZ ;  /* 0x0000000113137890 */ /* 0x000fe2000fffe0ff */
[----:B------:R-:W-:-:S03]  /*3ce0*/  ISETP.NE.AND P0, PT, R8, 0x2, PT ;  /* 0x000000020800780c */ /* 0x000fc60003f05270 */
[----:B------:R-:W-:Y:S01]  /*3cf0*/  UISETP.NE.AND UP0, UPT, UR19, 0x4, UPT ;  /* 0x000000041300788c */ /* 0x000fe2000bf05270 */
[----:B-12---:R-:W-:Y:S02]  /*3d00*/  SEL R0, RZ, 0x1, P0 ;  /* 0x00000001ff007807 */ /* 0x006fe40000000000 */
[----:B------:R-:W-:Y:S01]  /*3d10*/  SEL R8, R8, RZ, P0 ;  /* 0x000000ff08087207 */ /* 0x000fe20000000000 */
[----:B----4-:R-:W-:Y:S01]  /*3d20*/  USEL UR8, URZ, 0x1, UP0 ;  /* 0x00000001ff087887 */ /* 0x010fe20008000000 */
[----:B------:R-:W-:Y:S01]  /*3d30*/  LOP3.LUT R3, R3, R0, RZ, 0x3c, !PT ;  /* 0x0000000003037212 */ /* 0x000fe200078e3cff */
[----:B------:R-:W-:-:S04]  /*3d40*/  USEL UR19, UR19, URZ, UP0 ;  /* 0x000000ff13137287 */ /* 0x000fc80008000000 */
[----:B------:R-:W-:Y:S01]  /*3d50*/  LOP3.LUT R9, R9, UR8, RZ, 0x3c, !PT ;  /* 0x0000000809097c12 */ /* 0x000fe2000f8e3cff */
[----:B------:R-:W-:Y:S07]  /*3d60*/  @P1 BRA `(.L_x_73) ;  /* 0xfffffff800381947 */ /* 0x000fee000383ffff */
[----:B------:R-:W1:Y:S01]  /*3d70*/  S2UR UR6, SR_CgaCtaId ;  /* 0x00000000000679c3 */ /* 0x000e620000008800 */
[----:B------:R-:W-:Y:S01]  /*3d80*/  ELECT P0, URZ, PT ;  /* 0x0000000000ff782f */ /* 0x000fe20003800000 */
[----:B------:R-:W-:Y:S01]  /*3d90*/  HFMA2 R0, -RZ, RZ, 0, 5.9604644775390625e-08 ;  /* 0x00000001ff007431 */ /* 0x000fe200000001ff */
[----:B------:R-:W-:-:S05]  /*3da0*/  UMOV UR8, 0x40 ;  /* 0x0000004000087882 */ /* 0x000fca0000000000 */
[----:B------:R-:W-:Y:S01]  /*3db0*/  UVIRTCOUNT.DEALLOC.SMPOOL 0x80 ;  /* 0x000000800000784c */ /* 0x000fe20000000000 */
[----:B------:R-:W-:Y:S02]  /*3dc0*/  UISETP.NE.AND UP0, UPT, UR5, URZ, UPT ;  /* 0x000000ff0500728c */ /* 0x000fe4000bf05270 */
[----:B-1----:R-:W-:-:S09]  /*3dd0*/  ULEA UR6, UR6, UR8, 0x18 ;  /* 0x0000000806067291 */ /* 0x002fd2000f8ec0ff */
[----:B------:R1:W-:Y:S01]  /*3de0*/  @P0 STS.U8 [UR6+0x1c], R0 ;  /* 0x00001c00ff000988 */ /* 0x0003e20008000006 */
[----:B------:R-:W-:Y:S05]  /*3df0*/  BRA.U UP0, `(.L_x_74) ;  /* 0x0000000100a07547 */ /* 0x000fea000b800000 */
[----:B------:R-:W-:Y:S01]  /*3e00*/  UIADD3 UR5, UPT, UPT, UR7, 0xb0, URZ ;  /* 0x000000b007057890 */ /* 0x000fe2000fffe0ff */
[----:B------:R-:W-:-:S03]  /*3e10*/  SHF.L.U32 R2, R9, 0x1f, RZ ;  /* 0x0000001f09027819 */ /* 0x000fc600000006ff */
[----:B------:R-:W-:-:S09]  /*3e20*/  ULEA UR8, UR19, UR5, 0x3 ;  /* 0x0000000513087291 */ /* 0x000fd2000f8e18ff */
[----:B------:R-:W2:Y:S02]  /*3e30*/  SYNCS.PHASECHK.TRANS64.TRYWAIT P0, [UR8], R2 ;  /* 0x00000002ff0075a7 */ /* 0x000ea40008001108 */
[----:B--2---:R-:W-:Y:S05]  /*3e40*/  @!P0 BRA `(.L_x_75) ;  /* 0x0000004400848947 */ /* 0x004fea0003800000 */
.L_x_153:
[----:B------:R-:W-:-:S04]  /*3e50*/  UIADD3 UR9, UPT, UPT, UR19, 0x1, URZ ;  /* 0x0000000113097890 */ /* 0x000fc8000fffe0ff */
[----:B------:R-:W-:-:S04]  /*3e60*/  UISETP.NE.AND UP1, UPT, UR9, 0x4, UPT ;  /* 0x000000040900788c */ /* 0x000fc8000bf25270 */
[----:B------:R-:W-:Y:S02]  /*3e70*/  USEL UR10, URZ, 0x1, UP1 ;  /* 0x00000001ff0a7887 */ /* 0x000fe40008800000 */
[----:B------:R-:W-:-:S04]  /*3e80*/  USEL UR9, UR9, URZ, UP1 ;  /* 0x000000ff09097287 */ /* 0x000fc80008800000 */
[----:B------:R-:W-:Y:S01]  /*3e90*/  ULEA UR8, UR9, UR5, 0x3 ;  /* 0x0000000509087291 */ /* 0x000fe2000f8e18ff */
[----:B-1----:R-:W-:-:S04]  /*3ea0*/  LOP3.LUT R2, R9, UR10, RZ, 0x3c, !PT ;  /* 0x0000000a09027c12 */ /* 0x002fc8000f8e3cff */
[----:B------:R-:W-:-:S04]  /*3eb0*/  SHF.L.U32 R3, R2, 0x1f, RZ ;  /* 0x0000001f02037819 */ /* 0x000fc800000006ff */
[----:B------:R-:W1:Y:S02]  /*3ec0*/  SYNCS.PHASECHK.TRANS64.TRYWAIT P0, [UR8], R3 ;  /* 0x00000003ff0075a7 */ /* 0x000e640008001108 */
[----:B-1----:R-:W-:Y:S05]  /*3ed0*/  @!P0 BRA `(.L_x_76) ;  /* 0x0000004400788947 */ /* 0x002fea0003800000 */
.L_x_155:
        /* <DEDUP_REMOVED lines=9> */
.L_x_157:
[----:B------:R-:W-:-:S04]  /*3f70*/  UIADD3 UR9, UPT, UPT, UR9, 0x1, URZ ;  /* 0x0000000109097890 */ /* 0x000fc8000fffe0ff */
[----:B------:R-:W-:-:S04]  /*3f80*/  UISETP.NE.AND UP1, UPT, UR9, 0x4, UPT ;  /* 0x000000040900788c */ /* 0x000fc8000bf25270 */
[----:B------:R-:W-:Y:S02]  /*3f90*/  USEL UR8, URZ, 0x1, UP1 ;  /* 0x00000001ff087887 */ /* 0x000fe40008800000 */
[----:B------:R-:W-:-:S04]  /*3fa0*/  USEL UR9, UR9, URZ, UP1 ;  /* 0x000000ff09097287 */ /* 0x000fc80008800000 */
[----:B------:R-:W-:Y:S01]  /*3fb0*/  ULEA UR9, UR9, UR5, 0x3 ;  /* 0x0000000509097291 */ /* 0x000fe2000f8e18ff */
[----:B------:R-:W-:-:S04]  /*3fc0*/  LOP3.LUT R2, R2, UR8, RZ, 0x3c, !PT ;  /* 0x0000000802027c12 */ /* 0x000fc8000f8e3cff */
[----:B------:R-:W-:Y:S01]  /*3fd0*/  SHF.L.U32 R2, R2, 0x1f, RZ ;  /* 0x0000001f02027819 */ /* 0x000fe200000006ff */
[----:B-1----:R-:W-:-:S04]  /*3fe0*/  IMAD.U32 R0, RZ, RZ, UR9 ;  /* 0x00000009ff007e24 */ /* 0x002fc8000f8e00ff */
[----:B------:R1:W2:Y:S03]  /*3ff0*/  SYNCS.PHASECHK.TRANS64.TRYWAIT P0, [R0+URZ], R2 ;  /* 0x00000002000075a7 */ /* 0x0002a600080011ff */
[----:B--2---:R-:W-:Y:S05]  /*4000*/  @!P0 NANOSLEEP.SYNCS 0x989680 ;  /* 0x009896800000895d */ /* 0x004fea0003900000 */
[----:B------:R-:W2:Y:S02]  /*4010*/  @!P0 SYNCS.PHASECHK.TRANS64 P0, [R0+URZ], R2 ;  /* 0x00000002000085a7 */ /* 0x000ea400080010ff */
[----:B--2---:R-:W-:Y:S05]  /*4020*/  @P0 BRA `(.L_x_78) ;  /* 0x0000000000200947 */ /* 0x004fea0003800000 */
.L_x_79:
[----:B--2---:R2:W4:Y:S02]  /*4030*/  SYNCS.PHASECHK.TRANS64.TRYWAIT P0, [R0+URZ], R2 ;  /* 0x00000002000075a7 */ /* 0x00452400080011ff */
[----:B----4-:R-:W-:Y:S05]  /*4040*/  @!P0 NANOSLEEP.SYNCS 0x989680 ;  /* 0x009896800000895d */ /* 0x010fea0003900000 */
[----:B------:R-:W4:Y:S02]  /*4050*/  @!P0 SYNCS.PHASECHK.TRANS64 P0, [R0+URZ], R2 ;  /* 0x00000002000085a7 */ /* 0x000f2400080010ff */
[----:B----4-:R-:W-:Y:S05]  /*4060*/  @!P0 BRA `(.L_x_79) ;  /* 0xfffffffc00f08947 */ /* 0x010fea000383ffff */
[----:B------:R-:W-:Y:S05]  /*4070*/  BRA `(.L_x_78) ;  /* 0x00000000000c7947 */ /* 0x000fea0003800000 */
.L_x_74:
[----:B------:R-:W-:-:S04]  /*4080*/  UIADD3 UR5, UPT, UPT, UR7, 0xf0, URZ ;  /* 0x000000f007057890 */ /* 0x000fc8000fffe0ff */
[----:B------:R-:W-:-:S09]  /*4090*/  UPRMT UR5, UR4, 0x654, UR5 ;  /* 0x0000065404057896 */ /* 0x000fd20008000005 */
[----:B------:R-:W-:Y:S03]  /*40a0*/  SYNCS.ARRIVE.TRANS64.RED.A1T0 RZ, [UR5], RZ ;  /* 0x000000ffffff79a7 */ /* 0x000fe60008100405 */
.L_x_78:
[----:B-12---:R-:W-:Y:S01]  /*40b0*/  SHF.L.U32 R2, RZ, 0x1f, RZ ;  /* 0x0000001fff027819 */ /* 0x006fe200000006ff */
[----:B------:R-:W-:Y:S01]  /*40c0*/  UIADD3 UR5, UPT, UPT, UR7, 0xf0, URZ ;  /* 0x000000f007057890 */ /* 0x000fe2000fffe0ff */
[----:B------:R-:W-:Y:S02]  /*40d0*/  PLOP3.LUT P0, PT, PT, PT, UP0, 0x80, 0x8 ;  /* 0x000000000008781c */ /* 0x000fe40003f0f008 */
[----:B------:R-:W1:Y:S02]  /*40e0*/  SYNCS.PHASECHK.TRANS64.TRYWAIT P1, [UR7+0xf0], R2 ;  /* 0x0000f002ff0075a7 */ /* 0x000e640008021107 */
[----:B-1----:R-:W-:Y:S09]  /*40f0*/  @!P1 BRA `(.L_x_80) ;  /* 0x0000004400209947 */ /* 0x002ff20003800000 */
.L_x_159:
[----:B------:R-:W-:Y:S01]  /*4100*/  @!UP0 UPRMT UR5, UR4, 0x654, UR5 ;  /* 0x0000065404058896 */ /* 0x000fe20008000005 */
[----:B------:R-:W-:Y:S02]  /*4110*/  UMOV UR8, 0xffff ;  /* 0x0000ffff00087882 */ /* 0x000fe40000000000 */
[----:B------:R-:W-:-:S06]  /*4120*/  UMOV UR4, 0x1 ;  /* 0x0000000100047882 */ /* 0x000fcc0000000000 */
[----:B------:R-:W-:Y:S01]  /*4130*/  @!P0 SYNCS.ARRIVE.TRANS64.RED.A1T0 RZ, [UR5], RZ ;  /* 0x000000ffffff89a7 */ /* 0x000fe20008100405 */
[----:B------:R-:W-:Y:S01]  /*4140*/  NOP ;  /* 0x0000000000007918 */ /* 0x000fe20000000000 */
[----:B-1----:R-:W1:Y:S01]  /*4150*/  LDS R0, [UR6+0x14] ;  /* 0x00001406ff007984 */ /* 0x002e620008000800 */
[----:B------:R-:W-:-:S04]  /*4160*/  ULOP3.LUT UR5, UR21, 0xffff, URZ, 0xc0, !UPT ;  /* 0x0000ffff15057892 */ /* 0x000fc8000f8ec0ff */
[----:B------:R-:W-:-:S04]  /*4170*/  USHF.R.U32.HI UR5, URZ, 0x5, UR5 ;  /* 0x00000005ff057899 */ /* 0x000fc80008011605 */
[----:B------:R-:W-:Y:S02]  /*4180*/  USHF.L.U32 UR8, UR8, UR5, URZ ;  /* 0x0000000508087299 */ /* 0x000fe400080006ff */
[----:B------:R-:W-:-:S04]  /*4190*/  USHF.L.U32 UR4, UR4, UR5, URZ ;  /* 0x0000000504047299 */ /* 0x000fc800080006ff */
[----:B-1----:R-:W-:-:S04]  /*41a0*/  LOP3.LUT R0, R0, UR8, RZ, 0xc0, !PT ;  /* 0x0000000800007c12 */ /* 0x002fc8000f8ec0ff */
[----:B------:R-:W-:-:S13]  /*41b0*/  ISETP.NE.AND P0, PT, R0, UR8, PT ;  /* 0x0000000800007c0c */ /* 0x000fda000bf05270 */
[----:B------:R-:W-:Y:S05]  /*41c0*/  @P0 BRA `(.L_x_81) ;  /* 0x0000000000580947 */ /* 0x000fea0003800000 */
[----:B------:R-:W1:Y:S02]  /*41d0*/  LDS R0, [UR6+0x18] ;  /* 0x00001806ff007984 */ /* 0x000e640008000800 */
[----:B-1----:R-:W-:-:S04]  /*41e0*/  LOP3.LUT R0, R0, UR4, RZ, 0xc0, !PT ;  /* 0x0000000400007c12 */ /* 0x002fc8000f8ec0ff */
[----:B------:R-:W-:-:S13]  /*41f0*/  ISETP.NE.AND P0, PT, R0, UR4, PT ;  /* 0x0000000400007c0c */ /* 0x000fda000bf05270 */
[----:B------:R-:W-:Y:S05]  /*4200*/  @P0 BRA `(.L_x_82) ;  /* 0x00000000003c0947 */ /* 0x000fea0003800000 */
[----:B------:R-:W1:Y:S01]  /*4210*/  S2R R2, SR_LANEID ;  /* 0x0000000000027919 */ /* 0x000e620000000000 */
[----:B------:R-:W-:Y:S01]  /*4220*/  ULOP3.LUT UR8, URZ, UR8, URZ, 0x33, !UPT ;  /* 0x00000008ff087292 */ /* 0x000fe2000f8e33ff */
[----:B------:R-:W-:Y:S02]  /*4230*/  VOTEU.ANY UR7, UPT, PT ;  /* 0x0000000000077886 */ /* 0x000fe400038e0100 */
[----:B------:R-:W-:-:S03]  /*4240*/  UFLO.U32 UR7, UR7 ;  /* 0x00000007000772bd */ /* 0x000fc600080e0000 */
[----:B------:R-:W-:-:S04]  /*4250*/  IMAD.U32 R0, RZ, RZ, UR8 ;  /* 0x00000008ff007e24 */ /* 0x000fc8000f8e00ff */
[----:B------:R2:W4:Y:S02]  /*4260*/  REDUX UR5, R0 ;  /* 0x00000000000573c4 */ /* 0x0005240000000000 */
[----:B------:R1:W-:Y:S02]  /*4270*/  UTCATOMSWS.AND URZ, UR8 ;  /* 0x0000000800ff79e3 */ /* 0x0003e40008000000 */
[----:B-1----:R-:W-:Y:S02]  /*4280*/  ISETP.EQ.U32.AND P0, PT, R2, UR7, PT ;  /* 0x0000000702007c0c */ /* 0x002fe4000bf02070 */
[----:B--2---:R-:W-:Y:S02]  /*4290*/  LOP3.LUT R0, RZ, UR4, RZ, 0x33, !PT ;  /* 0x00000004ff007c12 */ /* 0x004fe4000f8e33ff */
[----:B----4-:R-:W-:Y:S02]  /*42a0*/  MOV R2, UR5 ;  /* 0x0000000500027c02 */ /* 0x010fe40008000f00 */
[----:B------:R-:W1:Y:S07]  /*42b0*/  REDUX UR4, R0 ;  /* 0x00000000000473c4 */ /* 0x000e6e0000000000 */
[----:B------:R2:W-:Y:S01]  /*42c0*/  @P0 ATOMS.AND RZ, [UR6+0x14], R2 ;  /* 0x00001402ffff098c */ /* 0x0005e2000a800006 */
[----:B-1----:R-:W-:-:S05]  /*42d0*/  IMAD.U32 R0, RZ, RZ, UR4 ;  /* 0x00000004ff007e24 */ /* 0x002fca000f8e00ff */
[----:B------:R2:W-:Y:S01]  /*42e0*/  @P0 ATOMS.AND RZ, [UR6+0x18], R0 ;  /* 0x00001800ffff098c */ /* 0x0005e2000a800006 */
[----:B------:R-:W-:Y:S05]  /*42f0*/  BRA `(.L_x_83) ;  /* 0x0000000000147947 */ /* 0x000fea0003800000 */
.L_x_82:
[----:B------:R-:W-:Y:S02]  /*4300*/  MOV R2, 0x4320 ;  /* 0x0000432000027802 */ /* 0x000fe40000000f00 */
[----:B---3-5:R-:W-:Y:S05]  /*4310*/  CALL.REL.NOINC `($__internal_0_$__cuda_sm10x_tcgen05_guardrail_trap_col_being_dealloced_not_returned_by_alloc) ;  /* 0x00000044008c7944 */ /* 0x028fea0003c00000 */
[----:B------:R-:W-:Y:S05]  /*4320*/  BRA `(.L_x_83) ;  /* 0x0000000000087947 */ /* 0x000fea0003800000 */
.L_x_81:
[----:B------:R-:W-:Y:S02]  /*4330*/  MOV R2, 0x4350 ;  /* 0x0000435000027802 */ /* 0x000fe40000000f00 */
[----:B---3-5:R-:W-:Y:S05]  /*4340*/  CALL.REL.NOINC `($__internal_2_$__cuda_sm10x_tcgen05_guardrail_trap_unallocated_columns_being_dealloced) ;  /* 0x0000004400987944 */ /* 0x028fea0003c00000 */
.L_x_83:
[----:B------:R-:W-:Y:S01]  /*4350*/  NOP ;  /* 0x0000000000007918 */ /* 0x000fe20000000000 */
[----:B------:R-:W-:Y:S05]  /*4360*/  EXIT ;  /* 0x000000000000794d */ /* 0x000fea0003800000 */
.L_x_54:
[----:B------:R-:W-:-:S09]  /*4370*/  UISETP.NE.OR UP5, UPT, UR10, 0x3, !UP5 ;  /* 0x000000030a00788c */ /* 0x000fd2000efa5670 */
[----:B------:R-:W-:Y:S05]  /*4380*/  BRA.U UP5, `(.L_x_84) ;  /* 0x0000000d05b07547 */ /* 0x000fea000b800000 */
[----:B------:R-:W1:Y:S01]  /*4390*/  LDC R0, c[0x0][0xb30] ;  /* 0x0002cc00ff007b82 */ /* 0x000e620000000800 */
[----:B------:R-:W2:Y:S01]  /*43a0*/  LDCU.64 UR8, c[0x0][0x888] ;  /* 0x00011100ff0877ac */ /* 0x000ea20008000a00 */
[----:B------:R-:W-:Y:S02]  /*43b0*/  HFMA2 R27, -RZ, RZ, 0, 0 ;  /* 0x00000000ff1b7431 */ /* 0x000fe400000001ff */
[----:B------:R-:W-:Y:S01]  /*43c0*/  IMAD.MOV.U32 R29, RZ, RZ, 0x1 ;  /* 0x00000001ff1d7424 */ /* 0x000fe200078e00ff */
[----:B------:R-:W-:Y:S01]  /*43d0*/  MOV R25, 0x2000 ;  /* 0x0000200000197802 */ /* 0x000fe20000000f00 */
[----:B------:R-:W3:Y:S01]  /*43e0*/  LDCU.64 UR4, c[0x0][0x890] ;  /* 0x00011200ff0477ac */ /* 0x000ee20008000a00 */
[----:B------:R-:W-:Y:S01]  /*43f0*/  IMAD.MOV.U32 R28, RZ, RZ, RZ ;  /* 0x000000ffff1c7224 */ /* 0x000fe200078e00ff */
[----:B------:R-:W4:Y:S01]  /*4400*/  LDC R24, c[0x0][0x370] ;  /* 0x0000dc00ff187b82 */ /* 0x000f220000000800 */
[----:B------:R-:W-:Y:S01]  /*4410*/  UMOV UR6, 0x400 ;  /* 0x0000040000067882 */ /* 0x000fe20000000000 */
[----:B------:R-:W-:-:S02]  /*4420*/  UPLOP3.LUT UP1, UPT, UPT, UPT, UPT, 0x40, 0x4 ;  /* 0x000000000004789c */ /* 0x000fc40003f2e870 */
[----:B------:R-:W-:Y:S01]  /*4430*/  ULEA UR6, UR37, UR6, 0x18 ;  /* 0x0000000625067291 */ /* 0x000fe2000f8ec0ff */
[----:B------:R-:W-:-:S03]  /*4440*/  UMOV UR13, URZ ;  /* 0x000000ff000d7c82 */ /* 0x000fc60008000000 */
[----:B------:R-:W4:Y:S01]  /*4450*/  LDC R3, c[0x0][0xb0c] ;  /* 0x0002c300ff037b82 */ /* 0x000f220000000800 */
[----:B--2---:R-:W-:Y:S02]  /*4460*/  UISETP.NE.U32.AND UP3, UPT, UR8, URZ, UPT ;  /* 0x000000ff0800728c */ /* 0x004fe4000bf65070 */
[----:B---3--:R-:W-:-:S05]  /*4470*/  UISETP.NE.U32.AND UP4, UPT, UR4, URZ, UPT ;  /* 0x000000ff0400728c */ /* 0x008fca000bf85070 */
[----:B------:R-:W2:Y:S01]  /*4480*/  LDC R18, c[0x0][0xb20] ;  /* 0x0002c800ff127b82 */ /* 0x000ea20000000800 */
[----:B-1----:R-:W-:Y:S01]  /*4490*/  ISETP.NE.AND P1, PT, R0, 0x1, PT ;  /* 0x000000010000780c */ /* 0x002fe20003f25270 */
[----:B------:R-:W-:Y:S02]  /*44a0*/  UISETP.NE.AND.EX UP3, UPT, UR9, URZ, UPT, UP3 ;  /* 0x000000ff0900728c */ /* 0x000fe4000bf65330 */
[----:B------:R-:W-:-:S04]  /*44b0*/  UISETP.NE.AND.EX UP4, UPT, UR5, URZ, UPT, UP4 ;  /* 0x000000ff0500728c */ /* 0x000fc8000bf85340 */
[----:B------:R-:W1:Y:S08]  /*44c0*/  LDC.64 R30, c[0x0][0x348] ;  /* 0x0000d200ff1e7b82 */ /* 0x000e700000000a00 */
[----:B------:R-:W3:Y:S08]  /*44d0*/  LDC.64 R16, c[0x0][0xb10] ;  /* 0x0002c400ff107b82 */ /* 0x000ef00000000a00 */
[----:B------:R-:W1:Y:S08]  /*44e0*/  LDC.64 R6, c[0x0][0xb18] ;  /* 0x0002c600ff067b82 */ /* 0x000e700000000a00 */
[----:B------:R-:W1:Y:S08]  /*44f0*/  LDC.64 R4, c[0x0][0xb28] ;  /* 0x0002ca00ff047b82 */ /* 0x000e700000000a00 */
[----:B--2-4-:R-:W1:Y:S02]  /*4500*/  LDC R19, c[0x0][0x374] ;  /* 0x0000dd00ff137b82 */ /* 0x014e640000000800 */
.L_x_93:
[C---:B------:R-:W-:Y:S02]  /*4510*/  LEA R0, R28.reuse, UR6, 0x3 ;  /* 0x000000061c007c11 */ /* 0x040fe4000f8e18ff */
[----:B------:R-:W-:Y:S02]  /*4520*/  SHF.L.U32 R2, R27, 0x1f, RZ ;  /* 0x0000001f1b027819 */ /* 0x000fe400000006ff */
[----:B------:R-:W-:Y:S02]  /*4530*/  LEA R20, R28, UR6, 0x4 ;  /* 0x000000061c147c11 */ /* 0x000fe4000f8e20ff */
[----:B--2---:R-:W2:Y:S02]  /*4540*/  SYNCS.PHASECHK.TRANS64.TRYWAIT P0, [R0+URZ+0x70], R2 ;  /* 0x00007002000075a7 */ /* 0x004ea400080011ff */
[----:B--2---:R-:W-:Y:S05]  /*4550*/  @!P0 BRA `(.L_x_85) ;  /* 0x0000004000208947 */ /* 0x004fea0003800000 */
.L_x_160:
[----:B------:R-:W-:Y:S01]  /*4560*/  ISETP.GE.AND P0, PT, R40, 0x1, PT ;  /* 0x000000012800780c */ /* 0x000fe20003f06270 */
[----:B------:R-:W4:Y:S01]  /*4570*/  LDS.128 R20, [R20+0x100] ;  /* 0x0001000014147984 */ /* 0x000f220000000c00 */
[----:B--2---:R-:W-:Y:S01]  /*4580*/  VIADD R0, R0, 0x80 ;  /* 0x0000008000007836 */ /* 0x004fe20000000000 */
[----:B------:R-:W-:Y:S01]  /*4590*/  @!PT LDS RZ, [RZ] ;  /* 0x00000000fffff984 */ /* 0x000fe20000000800 */
[----:B------:R-:W-:Y:S01]  /*45a0*/  @!PT LDS RZ, [RZ] ;  /* 0x00000000fffff984 */ /* 0x000fe20000000800 */
[----:B------:R-:W-:Y:S01]  /*45b0*/  @!PT LDS RZ, [RZ] ;  /* 0x00000000fffff984 */ /* 0x000fe20000000800 */
[----:B------:R-:W-:Y:S01]  /*45c0*/  @!PT LDS RZ, [RZ] ;  /* 0x00000000fffff984 */ /* 0x000fe20000000800 */
[----:B------:R2:W-:Y:S06]  /*45d0*/  MEMBAR.ALL.CTA ;  /* 0x0000000000007992 */ /* 0x0005ec0000008000 */
[----:B--2---:R-:W2:Y:S01]  /*45e0*/  FENCE.VIEW.ASYNC.S ;  /* 0x00000000000073c6 */ /* 0x004ea20000000000 */
[----:B------:R-:W-:Y:S04]  /*45f0*/  PRMT R0, RZ, 0x654, R0 ;  /* 0x00000654ff007816 */ /* 0x000fe80000000000 */
[----:B--2---:R2:W-:Y:S01]  /*4600*/  SYNCS.ARRIVE.TRANS64.RED.A1T0 RZ, [R0+URZ], RZ ;  /* 0x000000ff00ff79a7 */ /* 0x0045e200081004ff */
[----:B----4-:R-:W-:Y:S11]  /*4610*/  LOP3.LUT P3, RZ, R22, 0x1, RZ, 0xc0, !PT ;  /* 0x0000000116ff7812 */ /* 0x010ff6000786c0ff */
[----:B------:R-:W-:Y:S02]  /*4620*/  @!UPT UIADD3 URZ, UPT, UPT, URZ, URZ, URZ ;  /* 0x000000fffffff290 */ /* 0x000fe4000fffe0ff */
[----:B------:R-:W-:Y:S02]  /*4630*/  @P3 MOV R11, R20 ;  /* 0x00000014000b3202 */ /* 0x000fe40000000f00 */
[----:B------:R-:W-:Y:S01]  /*4640*/  @P3 LOP3.LUT R10, R21, 0xffff, RZ, 0xc0, !PT ;  /* 0x0000ffff150a3812 */ /* 0x000fe200078ec0ff */
[----:B--2---:R-:W-:Y:S06]  /*4650*/  @!P0 BRA `(.L_x_86) ;  /* 0x0000000000a48947 */ /* 0x004fec0003800000 */
[-C--:B-1----:R-:W-:Y:S01]  /*4660*/  IMAD.HI.U32 R0, R19, R7.reuse, RZ ;  /* 0x0000000713007227 */ /* 0x082fe200078e00ff */
[----:B------:R-:W-:Y:S02]  /*4670*/  ISETP.NE.AND P0, PT, R6, 0x1, PT ;  /* 0x000000010600780c */ /* 0x000fe40003f05270 */
[----:B------:R-:W-:Y:S01]  /*4680*/  ISETP.NE.AND P2, PT, R40, 0x1, PT ;  /* 0x000000012800780c */ /* 0x000fe20003f45270 */
[----:B---3--:R-:W-:Y:S01]  /*4690*/  IMAD.HI.U32 R9, R24, R16, RZ ;  /* 0x0000001018097227 */ /* 0x008fe200078e00ff */
[----:B------:R-:W-:Y:S02]  /*46a0*/  SHF.R.U32.HI R0, RZ, R18, R0 ;  /* 0x00000012ff007219 */ /* 0x000fe40000011600 */
[----:B------:R-:W-:Y:S01]  /*46b0*/  ISETP.NE.AND P4, PT, R3, 0x1, PT ;  /* 0x000000010300780c */ /* 0x000fe20003f85270 */
[----:B------:R-:W-:Y:S01]  /*46c0*/  IMAD.HI.U32 R13, R10, R7, RZ ;  /* 0x000000070a0d7227 */ /* 0x000fe200078e00ff */
[----:B------:R-:W-:Y:S02]  /*46d0*/  SHF.R.U32.HI R9, RZ, R17, R9 ;  /* 0x00000011ff097219 */ /* 0x000fe40000011609 */
[----:B------:R-:W-:Y:S01]  /*46e0*/  SEL R0, R19, R0, !P0 ;  /* 0x0000000013007207 */ /* 0x000fe20004000000 */
[----:B------:R-:W-:Y:S01]  /*46f0*/  IMAD.HI.U32 R12, R11, R16, RZ ;  /* 0x000000100b0c7227 */ /* 0x000fe200078e00ff */
[----:B------:R-:W-:Y:S03]  /*4700*/  SEL R9, R24, R9, !P4 ;  /* 0x0000000918097207 */ /* 0x000fe60006000000 */
[-C--:B------:R-:W-:Y:S01]  /*4710*/  IMAD.HI.U32 R8, R0, R4.reuse, RZ ;  /* 0x0000000400087227 */ /* 0x080fe200078e00ff */
[----:B------:R-:W-:Y:S03]  /*4720*/  SHF.R.U32.HI R12, RZ, R17, R12 ;  /* 0x00000011ff0c7219 */ /* 0x000fe6000001160c */
[----:B------:R-:W-:Y:S01]  /*4730*/  IMAD.HI.U32 R2, R9, R4, RZ ;  /* 0x0000000409027227 */ /* 0x000fe200078e00ff */
[-C--:B------:R-:W-:Y:S02]  /*4740*/  @P2 SHF.R.U32.HI R0, RZ, R5.reuse, R8 ;  /* 0x00000005ff002219 */ /* 0x080fe40000011608 */
[----:B------:R-:W-:Y:S02]  /*4750*/  SHF.R.U32.HI R8, RZ, R18, R13 ;  /* 0x00000012ff087219 */ /* 0x000fe4000001160d */
[----:B------:R-:W-:Y:S01]  /*4760*/  @P2 SHF.R.U32.HI R9, RZ, R5, R2 ;  /* 0x00000005ff092219 */ /* 0x000fe20000011602 */
[----:B------:R-:W-:Y:S01]  /*4770*/  IMAD R0, R40, R0, RZ ;  /* 0x0000000028007224 */ /* 0x000fe200078e02ff */
[----:B------:R-:W-:Y:S02]  /*4780*/  SEL R8, R10, R8, !P0 ;  /* 0x000000080a087207 */ /* 0x000fe40004000000 */
[----:B------:R-:W-:Y:S01]  /*4790*/  SEL R2, R11, R12, !P4 ;  /* 0x0000000c0b027207 */ /* 0x000fe20006000000 */
[----:B------:R-:W-:Y:S01]  /*47a0*/  IMAD R12, R40, R9, RZ ;  /* 0x00000009280c7224 */ /* 0x000fe200078e02ff */
[C---:B------:R-:W-:Y:S01]  /*47b0*/  ISETP.GE.AND P0, PT, R8.reuse, R0, PT ;  /* 0x000000000800720c */ /* 0x040fe20003f06270 */
[----:B------:R-:W-:Y:S03]  /*47c0*/  IMAD.HI.U32 R0, R8, R4, RZ ;  /* 0x0000000408007227 */ /* 0x000fe600078e00ff */
[----:B------:R-:W-:Y:S02]  /*47d0*/  ISETP.GE.OR P0, PT, R2, R12, P0 ;  /* 0x0000000c0200720c */ /* 0x000fe40000706670 */
[-C--:B------:R-:W-:Y:S04]  /*47e0*/  SHF.R.U32.HI R0, RZ, R5.reuse, R0 ;  /* 0x00000005ff007219 */ /* 0x080fe80000011600 */
[----:B------:R-:W-:Y:S05]  /*47f0*/  SEL R13, R8, R0, !P2 ;  /* 0x00000000080d7207 */ /* 0x000fea0005000000 */
[----:B------:R-:W-:Y:S02]  /*4800*/  IMAD.MOV R12, RZ, RZ, -R13 ;  /* 0x000000ffff0c7224 */ /* 0x000fe400078e0a0d */
[----:B------:R-:W-:Y:S04]  /*4810*/  @!P0 IMAD.HI.U32 R0, R2, R4, RZ ;  /* 0x0000000402008227 */ /* 0x000fe800078e00ff */
[----:B------:R-:W-:Y:S01]  /*4820*/  IMAD R12, R40, R12, R8 ;  /* 0x0000000c280c7224 */ /* 0x000fe200078e0208 */
[----:B------:R-:W-:Y:S04]  /*4830*/  @!P0 SHF.R.U32.HI R0, RZ, R5, R0 ;  /* 0x00000005ff008219 */ /* 0x000fe80000011600 */
[----:B------:R-:W-:Y:S04]  /*4840*/  @!P0 SEL R0, R2, R0, !P2 ;  /* 0x0000000002008207 */ /* 0x000fe80005000000 */
[----:B------:R-:W-:Y:S01]  /*4850*/  @!P0 IADD3 R13, PT, PT, R13, -R0, RZ ;  /* 0x800000000d0d8210 */ /* 0x000fe20007ffe0ff */
[----:B------:R-:W-:Y:S01]  /*4860*/  @!P0 IMAD R0, R9, R12, R0 ;  /* 0x0000000c09008224 */ /* 0x000fe200078e0200 */
[----:B------:R-:W-:Y:S01]  /*4870*/  IADD3 R9, PT, PT, -R8, RZ, RZ ;  /* 0x000000ff08097210 */ /* 0x000fe20007ffe1ff */
[--C-:B------:R-:W-:Y:S02]  /*4880*/  IMAD.MOV R12, RZ, RZ, -R2.reuse ;  /* 0x000000ffff0c7224 */ /* 0x100fe400078e0a02 */
[----:B------:R-:W-:Y:S02]  /*4890*/  @!P0 IMAD R8, R13, R40, R2 ;  /* 0x000000280d088224 */ /* 0x000fe400078e0202 */
[----:B------:R-:W-:Y:S02]  /*48a0*/  @!P0 IMAD.MOV.U32 R2, RZ, RZ, R0 ;  /* 0x000000ffff028224 */ /* 0x000fe400078e0000 */
[----:B------:R-:W-:Y:S02]  /*48b0*/  IMAD R11, R3, R12, R11 ;  /* 0x0000000c030b7224 */ /* 0x000fe400078e020b */
[----:B------:R-:W-:Y:S02]  /*48c0*/  IMAD R10, R6, R9, R10 ;  /* 0x00000009060a7224 */ /* 0x000fe400078e020a */
[----:B------:R-:W-:Y:S02]  /*48d0*/  IMAD R11, R2, R3, R11 ;  /* 0x00000003020b7224 */ /* 0x000fe400078e020b */
[----:B------:R-:W-:Y:S02]  /*48e0*/  IMAD R10, R8, R6, R10 ;  /* 0x00000006080a7224 */ /* 0x000fe400078e020a */
.L_x_86:
[----:B------:R-:W-:Y:S05]  /*48f0*/  BRA.U UP1, `(.L_x_87) ;  /* 0x0000000101107547 */ /* 0x000fea000b800000 */
[----:B------:R-:W-:Y:S04]  /*4900*/  MOV R2, UR7 ;  /* 0x0000000700027c02 */ /* 0x000fe80008000f00 */
[----:B------:R-:W-:Y:S04]  /*4910*/  SHF.L.U32 R2, R2, 0x1f, RZ ;  /* 0x0000001f02027819 */ /* 0x000fe800000006ff */
[----:B------:R-:W2:Y:S02]  /*4920*/  SYNCS.PHASECHK.TRANS64.TRYWAIT P0, [UR6+0x68], R2 ;  /* 0x00006802ff0075a7 */ /* 0x000ea40008001106 */
[----:B--2---:R-:W-:Y:S05]  /*4930*/  @!P0 BRA `(.L_x_88) ;  /* 0x0000003c003c8947 */ /* 0x004fea0003800000 */
.L_x_87:
[----:B------:R-:W-:Y:S02]  /*4940*/  R2UR UR11, R14 ;  /* 0x000000000e0b72ca */ /* 0x000fe400000e0000 */
[----:B------:R-:W-:Y:S02]  /*4950*/  R2UR UR10, R15 ;  /* 0x000000000f0a72ca */ /* 0x000fe400000e0000 */
[----:B------:R-:W-:Y:S04]  /*4960*/  ISETP.NE.U32.AND P2, PT, RZ, UR4, PT ;  /* 0x00000004ff007c0c */ /* 0x000fe8000bf45070 */
[----:B------:R-:W-:Y:S05]  /*4970*/  ISETP.NE.AND.EX P2, PT, RZ, UR5, PT, P2 ;  /* 0x00000005ff007c0c */ /* 0x000fea000bf45320 */
[----:B------:R-:W-:Y:S02]  /*4980*/  USHF.L.U32 UR11, UR11, 0x7, URZ ;  /* 0x000000070b0b7899 */ /* 0x000fe400080006ff */
[----:B------:R-:W-:Y:S01]  /*4990*/  USHF.L.U32 UR10, UR10, 0x6, URZ ;  /* 0x000000060a0a7899 */ /* 0x000fe200080006ff */
[----:B------:R-:W-:Y:S11]  /*49a0*/  BRA.U !UP4, `(.L_x_89) ;  /* 0x000000010c347547 */ /* 0x000ff6000b800000 */
[----:B------:R-:W-:Y:S01]  /*49b0*/  UPLOP3.LUT UP0, UPT, UPT, UPT, UP3, 0x80, 0x8 ;  /* 0x000000000008789c */ /* 0x000fe20003f0f030 */
[----:B--2---:R-:W-:Y:S02]  /*49c0*/  HFMA2 R0, -RZ, RZ, 0, 5.9604644775390625e-08 ;  /* 0x00000001ff007431 */ /* 0x004fe400000001ff */
[----:B------:R-:W-:Y:S03]  /*49d0*/  IMAD.MOV.U32 R92, RZ, RZ, 0x1 ;  /* 0x00000001ff5c7424 */ /* 0x000fe600078e00ff */
[----:B------:R-:W-:Y:S05]  /*49e0*/  PLOP3.LUT P0, PT, PT, PT, UP0, 0x80, 0x8 ;  /* 0x000000000008781c */ /* 0x000fea0003f0f008 */
[----:B------:R-:W2:Y:S01]  /*49f0*/  @UP0 LDCU.64 UR14, c[0x0][0x888] ;  /* 0x00011100ff0e07ac */ /* 0x000ea20008000a00 */
[----:B------:R-:W-:Y:S07]  /*4a00*/  @UP0 UIMAD UR8, UR36, UR4, URZ ;  /* 0x00000004240802a4 */ /* 0x000fee000f8e02ff */
[----:B------:R-:W-:Y:S01]  /*4a10*/  @!P0 PRMT R92, R0, 0x7610, R92 ;  /* 0x00007610005c8816 */ /* 0x000fe2000000005c */
[----:B--2---:R-:W-:Y:S03]  /*4a20*/  @UP0 UIMAD.WIDE UR14, UR8, 0x4, UR14 ;  /* 0x00000004080e08a5 */ /* 0x004fe6000f8e020e */
[----:B------:R-:W2:Y:S03]  /*4a30*/  @!UP0 LDCU UR8, c[0x0][0x880] ;  /* 0x00011000ff0887ac */ /* 0x000ea60008000800 */
[----:B------:R-:W-:Y:S01]  /*4a40*/  IMAD.U32 R8, RZ, RZ, UR14 ;  /* 0x0000000eff087e24 */ /* 0x000fe2000f8e00ff */
[----:B------:R-:W-:Y:S05]  /*4a50*/  MOV R9, UR15 ;  /* 0x0000000f00097c02 */ /* 0x000fea0008000f00 */
[----:B-----5:R4:W5:Y:S02]  /*4a60*/  @P0 LDG.E R49, desc[UR46][R8.64] ;  /* 0x0000002e08310981 */ /* 0x020964000c1e1900 */
[----:B--2-4-:R-:W-:Y:S07]  /*4a70*/  @!P0 IMAD.U32 R49, RZ, RZ, UR8 ;  /* 0x00000008ff318e24 */ /* 0x014fee000f8e00ff */
.L_x_89:
[----:B-----5:R-:W-:Y:S01]  /*4a80*/  @!P2 FSETP.EQ.AND P0, PT, R49, RZ, PT ;  /* 0x000000ff3100a20b */ /* 0x020fe20003f02000 */
[----:B------:R-:W-:Y:S01]  /*4a90*/  @!UPT UIADD3 URZ, UPT, UPT, URZ, URZ, URZ ;  /* 0x000000fffffff290 */ /* 0x000fe2000fffe0ff */
[----:B------:R-:W-:Y:S11]  /*4aa0*/  @!P2 BRA `(.L_x_90) ;  /* 0x000000000014a947 */ /* 0x000ff60003800000 */
[----:B------:R-:W-:Y:S02]  /*4ab0*/  LOP3.LUT P2, RZ, R92, 0xff, RZ, 0xc0, !PT ;  /* 0x000000ff5cff7812 */ /* 0x000fe4000784c0ff */
[----:B------:R-:W-:Y:S04]  /*4ac0*/  PLOP3.LUT P0, PT, PT, PT, UP0, 0x80, 0x8 ;  /* 0x000000000008781c */ /* 0x000fe80003f0f008 */
[----:B------:R-:W-:Y:S07]  /*4ad0*/  PLOP3.LUT P0, PT, P0, PT, PT, 0x8, 0x80 ;  /* 0x000000000080781c */ /* 0x000fee000070e170 */
[----:B------:R-:W-:Y:S11]  /*4ae0*/  @P2 FSETP.EQ.AND P0, PT, R49, RZ, PT ;  /* 0x000000ff3100220b */ /* 0x000ff60003f02000 */
[----:B------:R-:W-:Y:S02]  /*4af0*/  @!UPT UIADD3 URZ, UPT, UPT, URZ, URZ, URZ ;  /* 0x000000fffffff290 */ /* 0x000fe4000fffe0ff */
.L_x_90:
[----:B------:R-:W-:Y:S01]  /*4b00*/  ULEA UR15, UR13, UR6, 0x3 ;  /* 0x000000060d0f7291 */ /* 0x000fe2000f8e18ff */
[----:B------:R-:W-:Y:S02]  /*4b10*/  SHF.L.U32 R9, R29, 0x1f, RZ ;  /* 0x0000001f1d097819 */ /* 0x000fe400000006ff */
[----:B------:R-:W-:Y:S04]  /*4b20*/  ELECT P4, URZ, PT ;  /* 0x0000000000ff782f */ /* 0x000fe80003880000 */
[----:B------:R-:W-:Y:S02]  /*4b30*/  PLOP3.LUT P4, PT, P0, P4, PT, 0xf2, 0x2f ;  /* 0x00000000002f781c */ /* 0x000fe40000789e72 */
[----:B------:R-:W4:Y:S11]  /*4b40*/  SYNCS.PHASECHK.TRANS64.TRYWAIT P2, [UR15+0x48], R9 ;  /* 0x00004809ff0075a7 */ /* 0x000f36000804110f */
[----:B-1----:R-:W-:Y:S05]  /*4b50*/  @!P4 IADD3 R8, P0, PT, R30, 0x580, RZ ;  /* 0x000005801e08c810 */ /* 0x002fea0007f1e0ff */
[----:B--2---:R-:W-:Y:S01]  /*4b60*/  @!P4 IMAD.X R2, RZ, RZ, R31, P0 ;  /* 0x000000ffff02c224 */ /* 0x004fe200000e061f */
[----:B----4-:R-:W-:Y:S07]  /*4b70*/  @!P2 BRA `(.L_x_91) ;  /* 0x0000003800c4a947 */ /* 0x010fee0003800000 */
.L_x_163:
[----:B------:R-:W2:Y:S01]  /*4b80*/  LDC.64 R12, c[0x0][0xb18] ;  /* 0x0002c600ff0c7b82 */ /* 0x000ea20000000a00 */
[----:B------:R-:W-:Y:S01]  /*4b90*/  @!P4 R2UR UR8, R2 ;  /* 0x000000000208c2ca */ /* 0x000fe200000e0000 */
[----:B------:R-:W-:Y:S01]  /*4ba0*/  VOTEU.ALL UP2, P4 ;  /* 0x0000000000ff7886 */ /* 0x000fe20002040000 */
[----:B------:R-:W-:Y:S01]  /*4bb0*/  @!P4 R2UR UR9, R8 ;  /* 0x000000000809c2ca */ /* 0x000fe200000e0000 */
[----:B------:R-:W-:Y:S01]  /*4bc0*/  VOTEU.ALL UP1, P4 ;  /* 0x0000000000ff7886 */ /* 0x000fe20002020000 */
[----:B-1----:R-:W-:Y:S03]  /*4bd0*/  @!P4 IMAD.MOV.U32 R0, RZ, RZ, 0x2000 ;  /* 0x00002000ff00c424 */ /* 0x002fe600078e00ff */
[----:B------:R-:W1:Y:S01]  /*4be0*/  @!P1 LDC R2, c[0x0][0xb0c] ;  /* 0x0002c300ff029b82 */ /* 0x000e620000000800 */
[----:B------:R-:W-:Y:S01]  /*4bf0*/  UMOV UR20, 0x0 ;  /* 0x0000000000147882 */ /* 0x000fe20000000000 */
[----:B------:R-:W-:Y:S01]  /*4c00*/  UMOV UR21, 0x10000000 ;  /* 0x1000000000157882 */ /* 0x000fe20000000000 */
[----:B------:R-:W-:Y:S01]  /*4c10*/  UMOV UR12, UR36 ;  /* 0x00000024000c7c82 */ /* 0x000fe20008000000 */
[----:B------:R-:W-:Y:S01]  /*4c20*/  UIADD3 UR14, UPT, UPT, UR13, 0x1, URZ ;  /* 0x000000010d0e7890 */ /* 0x000fe2000fffe0ff */
[----:B------:R-:W-:Y:S01]  /*4c30*/  @P3 SHF.R.U32.HI R26, RZ, 0x10, R21 ;  /* 0x00000010ff1a3819 */ /* 0x000fe20000011615 */
[----:B------:R-:W-:Y:S02]  /*4c40*/  VIADD R28, R28, 0x1 ;  /* 0x000000011c1c7836 */ /* 0x000fe40000000000 */
[----:B------:R-:W-:Y:S01]  /*4c50*/  IMAD.U32 R9, RZ, RZ, UR8 ;  /* 0x00000008ff097e24 */ /* 0x000fe2000f8e00ff */
[----:B------:R-:W-:Y:S01]  /*4c60*/  @!UP2 ULEA UR8, UR13, UR6, 0xd ;  /* 0x000000060d08a291 */ /* 0x000fe2000f8e68ff */
[----:B------:R-:W-:Y:S01]  /*4c70*/  IMAD.U32 R8, RZ, RZ, UR9 ;  /* 0x00000009ff087e24 */ /* 0x000fe2000f8e00ff */
[----:B------:R-:W-:Y:S02]  /*4c80*/  UIADD3 UR9, UPT, UPT, UR15, 0x30, URZ ;  /* 0x000000300f097890 */ /* 0x000fe4000fffe0ff */
[----:B------:R-:W-:Y:S01]  /*4c90*/  @!P4 R2UR UR19, R9 ;  /* 0x000000000913c2ca */ /* 0x000fe200000e0000 */
[----:B------:R-:W-:Y:S01]  /*4ca0*/  @!UP2 UIADD3 UR8, UPT, UPT, UR8, 0x200, URZ ;  /* 0x000002000808a890 */ /* 0x000fe2000fffe0ff */
[----:B------:R-:W-:Y:S01]  /*4cb0*/  @!P4 R2UR UR18, R8 ;  /* 0x000000000812c2ca */ /* 0x000fe200000e0000 */
[----:B------:R-:W-:Y:S01]  /*4cc0*/  UISETP.NE.AND UP5, UPT, UR14, 0x3, UPT ;  /* 0x000000030e00788c */ /* 0x000fe2000bfa5270 */
[----:B------:R-:W4:Y:S01]  /*4cd0*/  LDC.64 R8, c[0x0][0xb10] ;  /* 0x0002c400ff087b82 */ /* 0x000f220000000a00 */
[----:B------:R-:W-:Y:S02]  /*4ce0*/  UPRMT UR16, UR37, 0x654, UR9 ;  /* 0x0000065425107896 */ /* 0x000fe40008000009 */
[----:B------:R-:W-:Y:S02]  /*4cf0*/  USEL UR17, URZ, 0x1, UP5 ;  /* 0x00000001ff117887 */ /* 0x000fe4000a800000 */
[----:B------:R-:W-:Y:S04]  /*4d00*/  USEL UR14, UR14, URZ, UP5 ;  /* 0x000000ff0e0e7287 */ /* 0x000fe8000a800000 */
[----:B------:R-:W-:Y:S01]  /*4d10*/  ULEA UR13, UR14, UR6, 0x3 ;  /* 0x000000060e0d7291 */ /* 0x000fe2000f8e18ff */
[----:B------:R-:W-:Y:S01]  /*4d20*/  LOP3.LUT R29, R29, UR17, RZ, 0x3c, !PT ;  /* 0x000000111d1d7c12 */ /* 0x000fe2000f8e3cff */
[----:B------:R1:W-:Y:S01]  /*4d30*/  @!UP1 UTMALDG.3D [UR8], [UR18], desc[UR20] ;  /* 0x00001408120095b4 */ /* 0x0003e20008011000 */
[----:B------:R5:W-:Y:S02]  /*4d40*/  @!P4 SYNCS.ARRIVE.TRANS64.RED.A0TR RZ, [UR15+0x30], R0 ;  /* 0x00003000ffffc9a7 */ /* 0x000be4000830040f */
[----:B------:R-:W-:Y:S01]  /*4d50*/  SHF.L.U32 R14, R29, 0x1f, RZ ;  /* 0x0000001f1d0e7819 */ /* 0x000fe200000006ff */
[C---:B----4-:R-:W-:Y:S01]  /*4d60*/  @!P1 IMAD.HI.U32 R8, R11.reuse, R8, RZ ;  /* 0x000000080b089227 */ /* 0x050fe200078e00ff */
[----:B--2---:R-:W-:Y:S02]  /*4d70*/  @!P1 ISETP.NE.AND P0, PT, R12, 0x1, PT ;  /* 0x000000010c00980c */ /* 0x004fe40003f05270 */
[----:B-1----:R-:W-:Y:S01]  /*4d80*/  @!P1 ISETP.NE.AND P2, PT, R2, 0x1, PT ;  /* 0x000000010200980c */ /* 0x002fe20003f45270 */
[----:B------:R-:W-:Y:S01]  /*4d90*/  SYNCS.ARRIVE.TRANS64.RED.A1T0 RZ, [UR16], RZ ;  /* 0x000000ffffff79a7 */ /* 0x000fe20008100410 */
[C---:B------:R-:W-:Y:S01]  /*4da0*/  @!P1 IMAD.HI.U32 R13, R10.reuse, R13, RZ ;  /* 0x0000000d0a0d9227 */ /* 0x040fe200078e00ff */
[----:B------:R-:W-:Y:S04]  /*4db0*/  @!P1 SHF.R.U32.HI R8, RZ, R9, R8 ;  /* 0x00000009ff089219 */ /* 0x000fe80000011608 */
[----:B------:R-:W-:Y:S01]  /*4dc0*/  @!P1 SEL R8, R11, R8, !P2 ;  /* 0x000000080b089207 */ /* 0x000fe20005000000 */
[----:B------:R-:W1:Y:S01]  /*4dd0*/  SYNCS.PHASECHK.TRANS64.TRYWAIT P5, [UR13+0x48], R14 ;  /* 0x0000480eff0075a7 */ /* 0x000e6200080a110d */
[----:B-----5:R-:W2:Y:S02]  /*4de0*/  @!P1 LDC R0, c[0x0][0xb20] ;  /* 0x0002c800ff009b82 */ /* 0x020ea40000000800 */
[----:B--2---:R-:W-:Y:S04]  /*4df0*/  @!P1 SHF.R.U32.HI R0, RZ, R0, R13 ;  /* 0x00000000ff009219 */ /* 0x004fe8000001160d */
[----:B------:R-:W-:Y:S05]  /*4e00*/  @!P1 SEL R9, R10, R0, !P0 ;  /* 0x000000000a099207 */ /* 0x000fea0004000000 */
[----:B------:R-:W-:Y:S02]  /*4e10*/  @!P1 IMAD.IADD R0, R9, 0x1, -R8 ;  /* 0x0000000109009824 */ /* 0x000fe400078e0a08 */
[----:B------:R-:W-:Y:S02]  /*4e20*/  @!P1 IMAD.IADD R8, R8, 0x1, -R9 ;  /* 0x0000000108089824 */ /* 0x000fe400078e0a09 */
[----:B------:R-:W-:Y:S02]  /*4e30*/  @!P1 IMAD R11, R0, R2, R11 ;  /* 0x00000002000b9224 */ /* 0x000fe400078e020b */
[----:B------:R-:W-:Y:S01]  /*4e40*/  @!P1 IMAD R10, R8, R12, R10 ;  /* 0x0000000c080a9224 */ /* 0x000fe200078e020a */
[----:B-1----:R-:W-:Y:S06]  /*4e50*/  @!P5 BRA `(.L_x_92) ;  /* 0x000000380024d947 */ /* 0x002fec0003800000 */
.L_x_165:
[----:B------:R-:W-:Y:S01]  /*4e60*/  @!P4 IADD3 R2, P0, PT, R30, 0x580, RZ ;  /* 0x000005801e02c810 */ /* 0x000fe20007f1e0ff */
[----:B------:R-:W-:Y:S01]  /*4e70*/  UMOV UR18, 0x0 ;  /* 0x0000000000127882 */ /* 0x000fe20000000000 */
[----:B------:R-:W-:Y:S01]  /*4e80*/  UMOV UR19, 0x10000000 ;  /* 0x1000000000137882 */ /* 0x000fe20000000000 */
[----:B------:R-:W-:Y:S01]  /*4e90*/  VOTEU.ALL UP1, P4 ;  /* 0x0000000000ff7886 */ /* 0x000fe20002020000 */
[----:B------:R-:W-:Y:S01]  /*4ea0*/  @!P4 R2UR UR9, R2 ;  /* 0x000000000209c2ca */ /* 0x000fe200000e0000 */
[----:B-1----:R-:W-:Y:S01]  /*4eb0*/  @!P4 IMAD.X R0, RZ, RZ, R31, P0 ;  /* 0x000000ffff00c224 */ /* 0x002fe200000e061f */
[----:B------:R-:W-:Y:S01]  /*4ec0*/  UMOV UR12, UR36 ;  /* 0x00000024000c7c82 */ /* 0x000fe20008000000 */
[----:B------:R-:W-:Y:S01]  /*4ed0*/  @P3 R2UR UR36, R26 ;  /* 0x000000001a2432ca */ /* 0x000fe200000e0000 */
[----:B------:R-:W-:Y:S01]  /*4ee0*/  @!UP1 ULEA UR15, UR14, UR6, 0xd ;  /* 0x000000060e0f9291 */ /* 0x000fe2000f8e68ff */
[----:B------:R-:W-:Y:S01]  /*4ef0*/  ISETP.NE.AND P0, PT, R28, 0x2, PT ;  /* 0x000000021c00780c */ /* 0x000fe20003f05270 */
[----:B------:R-:W-:Y:S01]  /*4f00*/  @!UP1 UIADD3 UR10, UPT, UPT, UR10, 0x20, URZ ;  /* 0x000000200a0a9890 */ /* 0x000fe2000fffe0ff */
[----:B------:R-:W-:Y:S01]  /*4f10*/  @!P4 R2UR UR8, R0 ;  /* 0x000000000008c2ca */ /* 0x000fe200000e0000 */
[----:B------:R-:W-:Y:S01]  /*4f20*/  IMAD.IADD R15, R10, 0x1, R90 ;  /* 0x000000010a0f7824 */ /* 0x000fe200078e025a */
[----:B------:R-:W-:Y:S01]  /*4f30*/  SEL R0, RZ, 0x1, P0 ;  /* 0x00000001ff007807 */ /* 0x000fe20000000000 */
[----:B------:R-:W-:Y:S01]  /*4f40*/  IMAD.IADD R14, R11, 0x1, R91 ;  /* 0x000000010b0e7824 */ /* 0x000fe200078e025b */
[----:B------:R-:W-:Y:S02]  /*4f50*/  SEL R28, R28, RZ, P0 ;  /* 0x000000ff1c1c7207 */ /* 0x000fe40000000000 */
[----:B------:R-:W-:Y:S01]  /*4f60*/  IMAD.U32 R8, RZ, RZ, UR9 ;  /* 0x00000009ff087e24 */ /* 0x000fe2000f8e00ff */
[----:B------:R-:W-:Y:S01]  /*4f70*/  UIADD3 UR9, UPT, UPT, UR13, 0x30, URZ ;  /* 0x000000300d097890 */ /* 0x000fe2000fffe0ff */
[----:B------:R-:W-:Y:S03]  /*4f80*/  LOP3.LUT R27, R27, R0, RZ, 0x3c, !PT ;  /* 0x000000001b1b7212 */ /* 0x000fe600078e3cff */
[----:B------:R-:W-:Y:S02]  /*4f90*/  @!P4 R2UR UR16, R8 ;  /* 0x000000000810c2ca */ /* 0x000fe400000e0000 */
[----:B------:R-:W-:Y:S01]  /*4fa0*/  IMAD.U32 R9, RZ, RZ, UR8 ;  /* 0x00000008ff097e24 */ /* 0x000fe2000f8e00ff */
[----:B------:R-:W-:Y:S01]  /*4fb0*/  @!UP1 UIADD3 UR8, UPT, UPT, UR15, 0x200, URZ ;  /* 0x000002000f089890 */ /* 0x000fe2000fffe0ff */
[----:B------:R-:W-:Y:S01]  /*4fc0*/  VOTEU.ALL UP1, P4 ;  /* 0x0000000000ff7886 */ /* 0x000fe20002020000 */
[----:B------:R-:W-:Y:S02]  /*4fd0*/  UPRMT UR15, UR37, 0x654, UR9 ;  /* 0x00000654250f7896 */ /* 0x000fe40008000009 */
[----:B------:R-:W-:Y:S11]  /*4fe0*/  @!P4 R2UR UR17, R9 ;  /* 0x000000000911c2ca */ /* 0x000ff600000e0000 */
[----:B------:R-:W-:Y:S02]  /*4ff0*/  @!UPT UIADD3 URZ, UPT, UPT, URZ, URZ, URZ ;  /* 0x000000fffffff290 */ /* 0x000fe4000fffe0ff */
[----:B------:R2:W-:Y:S01]  /*5000*/  @!UP1 UTMALDG.3D [UR8], [UR16], desc[UR18] ;  /* 0x00001208100095b4 */ /* 0x0005e20008011000 */
[----:B------:R2:W-:Y:S01]  /*5010*/  @!P4 SYNCS.ARRIVE.TRANS64.RED.A0TR RZ, [UR13+0x30], R25 ;  /* 0x00003019ffffc9a7 */ /* 0x0005e2000830040d */
[----:B------:R-:W-:Y:S04]  /*5020*/  UIADD3 UR13, UPT, UPT, UR14, 0x1, URZ ;  /* 0x000000010e0d7890 */ /* 0x000fe8000fffe0ff */
[----:B------:R-:W-:Y:S04]  /*5030*/  UISETP.NE.AND UP1, UPT, UR13, 0x3, UPT ;  /* 0x000000030d00788c */ /* 0x000fe8000bf25270 */
[----:B------:R-:W-:Y:S02]  /*5040*/  USEL UR14, URZ, 0x1, UP1 ;  /* 0x00000001ff0e7887 */ /* 0x000fe40008800000 */
[----:B------:R-:W-:Y:S02]  /*5050*/  USEL UR13, UR13, URZ, UP1 ;  /* 0x000000ff0d0d7287 */ /* 0x000fe40008800000 */
[----:B------:R-:W-:Y:S02]  /*5060*/  UPLOP3.LUT UP1, UPT, UPT, UPT, UPT, 0x80, 0x8 ;  /* 0x000000000008789c */ /* 0x000fe40003f2f070 */
[----:B------:R-:W-:Y:S01]  /*5070*/  LOP3.LUT R29, R29, UR14, RZ, 0x3c, !PT ;  /* 0x0000000e1d1d7c12 */ /* 0x000fe2000f8e3cff */
[----:B------:R-:W-:Y:S01]  /*5080*/  SYNCS.ARRIVE.TRANS64.RED.A1T0 RZ, [UR15], RZ ;  /* 0x000000ffffff79a7 */ /* 0x000fe2000810040f */
[----:B------:R-:W-:Y:S07]  /*5090*/  @P3 BRA `(.L_x_93) ;  /* 0xfffffff4001c3947 */ /* 0x000fee000383ffff */
[----:B------:R-:W-:Y:S01]  /*50a0*/  UIADD3 UR6, UPT, UPT, UR6, 0x48, URZ ;  /* 0x0000004806067890 */ /* 0x000fe2000fffe0ff */
[----:B------:R-:W-:-:S03]  /*50b0*/  SHF.L.U32 R2, R29, 0x1f, RZ ;  /* 0x0000001f1d027819 */ /* 0x000fc600000006ff */
[----:B------:R-:W-:-:S09]  /*50c0*/  ULEA UR4, UR13, UR6, 0x3 ;  /* 0x000000060d047291 */ /* 0x000fd2000f8e18ff */
[----:B------:R-:W1:Y:S02]  /*50d0*/  SYNCS.PHASECHK.TRANS64.TRYWAIT P0, [UR4], R2 ;  /* 0x00000002ff0075a7 */ /* 0x000e640008001104 */
[----:B-1----:R-:W-:Y:S05]  /*50e0*/  @!P0 BRA `(.L_x_94) ;  /* 0x0000003400988947 */ /* 0x002fea0003800000 */
.L_x_167:
        /* <DEDUP_REMOVED lines=9> */
.L_x_169:
[----:B------:R-:W-:-:S04]  /*5180*/  UIADD3 UR5, UPT, UPT, UR5, 0x1, URZ ;  /* 0x0000000105057890 */ /* 0x000fc8000fffe0ff */
[----:B------:R-:W-:-:S04]  /*5190*/  UISETP.NE.AND UP0, UPT, UR5, 0x3, UPT ;  /* 0x000000030500788c */ /* 0x000fc8000bf05270 */
[----:B------:R-:W-:Y:S02]  /*51a0*/  USEL UR4, URZ, 0x1, UP0 ;  /* 0x00000001ff047887 */ /* 0x000fe40008000000 */
[----:B------:R-:W-:-:S04]  /*51b0*/  USEL UR5, UR5, URZ, UP0 ;  /* 0x000000ff05057287 */ /* 0x000fc80008000000 */
[----:B------:R-:W-:Y:S01]  /*51c0*/  ULEA UR5, UR5, UR6, 0x3 ;  /* 0x0000000605057291 */ /* 0x000fe2000f8e18ff */
[----:B-1----:R-:W-:-:S04]  /*51d0*/  LOP3.LUT R2, R29, UR4, RZ, 0x3c, !PT ;  /* 0x000000041d027c12 */ /* 0x002fc8000f8e3cff */
[----:B------:R-:W-:Y:S01]  /*51e0*/  SHF.L.U32 R2, R2, 0x1f, RZ ;  /* 0x0000001f02027819 */ /* 0x000fe200000006ff */
[----:B------:R-:W-:-:S07]  /*51f0*/  IMAD.U32 R0, RZ, RZ, UR5 ;  /* 0x00000005ff007e24 */ /* 0x000fce000f8e00ff */
.L_x_96:
[----:B-1----:R1:W4:Y:S02]  /*5200*/  SYNCS.PHASECHK.TRANS64.TRYWAIT P0, [R0+URZ], R2 ;  /* 0x00000002000075a7 */ /* 0x00232400080011ff */
[----:B----4-:R-:W-:Y:S05]  /*5210*/  @!P0 NANOSLEEP.SYNCS 0x989680 ;  /* 0x009896800000895d */ /* 0x010fea0003900000 */
[----:B------:R-:W4:Y:S02]  /*5220*/  @!P0 SYNCS.PHASECHK.TRANS64 P0, [R0+URZ], R2 ;  /* 0x00000002000085a7 */ /* 0x000f2400080010ff */
[----:B--2-4-:R-:W-:Y:S05]  /*5230*/  @P0 EXIT ;  /* 0x000000000000094d */ /* 0x014fea0003800000 */
[----:B------:R-:W-:Y:S05]  /*5240*/  BRA `(.L_x_96) ;  /* 0xfffffffc00ec7947 */ /* 0x000fea000383ffff */
.L_x_84:
[----:B------:R-:W-:-:S06]  /*5250*/  UISETP.GE.AND UP1, UPT, UR10, 0x4, UPT ;  /* 0x000000040a00788c */ /* 0x000fcc000bf26270 */
[----:B------:R-:W-:-:S13]  /*5260*/  PLOP3.LUT P0, PT, PT, PT, UP1, 0x80, 0x8 ;  /* 0x000000000008781c */ /* 0x000fda0003f0f018 */
[----:B------:R-:W-:Y:S05]  /*5270*/  @!P0 EXIT ;  /* 0x000000000000894d */ /* 0x000fea0003800000 */
[----:B------:R-:W-:Y:S01]  /*5280*/  BAR.SYNC.DEFER_BLOCKING 0x6, 0xa0 ;  /* 0x0182800000007b1d */ /* 0x000fe20000010000 */
[C---:B------:R-:W-:Y:S01]  /*5290*/  IMAD.SHL.U32 R2, R97.reuse, 0x20, RZ ;  /* 0x0000002061027824 */ /* 0x040fe200078e00ff */
[C---:B------:R-:W-:Y:S01]  /*52a0*/  LOP3.LUT R98, R97.reuse, 0x2, RZ, 0xc0, !PT ;  /* 0x0000000261627812 */ /* 0x040fe200078ec0ff */
[C---:B------:R-:W-:Y:S01]  /*52b0*/  IMAD.SHL.U32 R103, R97.reuse, 0x4, RZ ;  /* 0x0000000461677824 */ /* 0x040fe200078e00ff */
[C---:B------:R-:W-:Y:S01]  /*52c0*/  LOP3.LUT R104, R97.reuse, 0x60, RZ, 0xc0, !PT ;  /* 0x0000006061687812 */ /* 0x040fe200078ec0ff */
[C---:B------:R-:W-:Y:S01]  /*52d0*/  IMAD.U32 R46, R97.reuse, 0x10000, RZ ;  /* 0x00010000612e7824 */ /* 0x040fe200078e00ff */
[----:B------:R-:W-:Y:S02]  /*52e0*/  UMOV UR48, 0x400 ;  /* 0x0000040000307882 */ /* 0x000fe40000000000 */
[----:B------:R-:W1:Y:S01]  /*52f0*/  LDC R95, c[0x0][0x370] ;  /* 0x0000dc00ff5f7b82 */ /* 0x000e620000000800 */
[----:B------:R-:W-:Y:S01]  /*5300*/  ULEA UR48, UR37, UR48, 0x18 ;  /* 0x0000003025307291 */ /* 0x000fe2000f8ec0ff */
[----:B------:R-:W-:Y:S01]  /*5310*/  LOP3.LUT R3, R2, 0xc0, RZ, 0xc0, !PT ;  /* 0x000000c002037812 */ /* 0x000fe200078ec0ff */
[----:B------:R-:W-:Y:S01]  /*5320*/  IMAD.MOV.U32 R45, RZ, RZ, RZ ;  /* 0x000000ffff2d7224 */ /* 0x000fe200078e00ff */
[----:B------:R-:W-:Y:S01]  /*5330*/  LOP3.LUT R97, R97, 0x4, RZ, 0xc0, !PT ;  /* 0x0000000461617812 */ /* 0x000fe200078ec0ff */
[----:B------:R-:W-:Y:S01]  /*5340*/  UIADD3 UR52, UPT, UPT, UR48, 0x200, URZ ;  /* 0x0000020030347890 */ /* 0x000fe2000fffe0ff */
[----:B------:R-:W-:-:S02]  /*5350*/  LOP3.LUT R103, R3, 0x18, R103, 0xf8, !PT ;  /* 0x0000001803677812 */ /* 0x000fc400078ef867 */
[----:B------:R-:W-:Y:S01]  /*5360*/  CS2R R100, SRZ ;  /* 0x0000000000647805 */ /* 0x000fe2000001ff00 */
[----:B------:R-:W2:Y:S01]  /*5370*/  LDC R42, c[0x0][0xb0c] ;  /* 0x0002c300ff2a7b82 */ /* 0x000ea20000000800 */
[----:B------:R-:W-:Y:S01]  /*5380*/  LOP3.LUT R46, R46, 0x600000, RZ, 0xc0, !PT ;  /* 0x006000002e2e7812 */ /* 0x000fe200078ec0ff */
[----:B------:R-:W-:Y:S01]  /*5390*/  IMAD.MOV.U32 R108, RZ, RZ, RZ ;  /* 0x000000ffff6c7224 */ /* 0x000fe200078e00ff */
[----:B------:R-:W-:Y:S01]  /*53a0*/  IADD3 R102, PT, PT, -R97, 0x2, RZ ;  /* 0x0000000261667810 */ /* 0x000fe20007ffe1ff */
[----:B------:R-:W-:Y:S01]  /*53b0*/  IMAD.MOV R98, RZ, RZ, -R98 ;  /* 0x000000ffff627224 */ /* 0x000fe200078e0a62 */
[----:B------:R-:W-:Y:S01]  /*53c0*/  LOP3.LUT R103, R103, 0xf20, R2, 0xf8, !PT ;  /* 0x00000f2067677812 */ /* 0x000fe200078ef802 */
[----:B------:R-:W-:Y:S01]  /*53d0*/  IMAD.MOV R97, RZ, RZ, -R97 ;  /* 0x000000ffff617224 */ /* 0x000fe200078e0a61 */
[----:B------:R-:W3:Y:S01]  /*53e0*/  LDCU.64 UR54, c[0x0][0x348] ;  /* 0x00006900ff3677ac */ /* 0x000ee20008000a00 */
[----:B------:R-:W4:Y:S01]  /*53f0*/  LDC R93, c[0x0][0xb20] ;  /* 0x0002c800ff5d7b82 */ /* 0x000f220000000800 */
[----:B------:R-:W3:Y:S01]  /*5400*/  LDS R0, [UR48+0x120] ;  /* 0x00012030ff007984 */ /* 0x000ee20008000800 */
[----:B------:R-:W-:Y:S01]  /*5410*/  IMAD.SHL.U32 R102, R102, 0x10, RZ ;  /* 0x0000001066667824 */ /* 0x000fe200078e00ff */
[----:B------:R-:W-:Y:S01]  /*5420*/  LEA R103, R103, UR52, 0x1 ;  /* 0x0000003467677c11 */ /* 0x000fe2000f8e08ff */
[----:B------:R-:W-:Y:S01]  /*5430*/  UMOV UR51, 0x1 ;  /* 0x0000000100337882 */ /* 0x000fe20000000000 */
[----:B------:R-:W-:Y:S01]  /*5440*/  UMOV UR56, URZ ;  /* 0x000000ff00387c82 */ /* 0x000fe20008000000 */
[----:B------:R-:W1:Y:S02]  /*5450*/  LDCU.64 UR38, c[0x0][0x888] ;  /* 0x00011100ff2677ac */ /* 0x000e640008000a00 */
[----:B------:R-:W1:Y:S01]  /*5460*/  LDC R41, c[0x0][0xb30] ;  /* 0x0002cc00ff297b82 */ /* 0x000e620000000800 */
[----:B------:R-:W1:Y:S01]  /*5470*/  LDCU.64 UR44, c[0x0][0x890] ;  /* 0x00011200ff2c77ac */ /* 0x000e620008000a00 */
[----:B------:R-:W-:Y:S01]  /*5480*/  UMOV UR50, URZ ;  /* 0x000000ff00327c82 */ /* 0x000fe20008000000 */
[----:B------:R-:W-:-:S05]  /*5490*/  UMOV UR49, URZ ;  /* 0x000000ff00317c82 */ /* 0x000fca0008000000 */
[----:B------:R-:W1:Y:S08]  /*54a0*/  LDC.64 R88, c[0x0][0xb10] ;  /* 0x0002c400ff587b82 */ /* 0x000e700000000a00 */
[----:B------:R-:W1:Y:S08]  /*54b0*/  LDC.64 R38, c[0x0][0xb18] ;  /* 0x0002c600ff267b82 */ /* 0x000e700000000a00 */
[----:B------:R-:W1:Y:S08]  /*54c0*/  LDC.64 R36, c[0x0][0xb28] ;  /* 0x0002ca00ff247b82 */ /* 0x000e700000000a00 */
[----:B------:R-:W1:Y:S01]  /*54d0*/  LDC.64 R86, c[0x0][0x8b0] ;  /* 0x00022c00ff567b82 */ /* 0x000e620000000a00 */
[----:B---3--:R-:W-:-:S07]  /*54e0*/  IMAD.IADD R46, R0, 0x1, R46 ;  /* 0x00000001002e7824 */ /* 0x008fce00078e022e */
[----:B------:R-:W3:Y:S08]  /*54f0*/  LDC.64 R84, c[0x0][0x8a8] ;  /* 0x00022a00ff547b82 */ /* 0x000ef00000000a00 */
[----:B--2-4-:R-:W1:Y:S02]  /*5500*/  LDC R94, c[0x0][0x374] ;  /* 0x0000dd00ff5e7b82 */ /* 0x014e640000000800 */
.L_x_127:
[----:B------:R-:W-:Y:S02]  /*5510*/  LEA R0, R108, UR48, 0x3 ;  /* 0x000000306c007c11 */ /* 0x000fe4000f8e18ff */
[----:B------:R-:W-:Y:S02]  /*5520*/  SHF.L.U32 R2, R100, 0x1f, RZ ;  /* 0x0000001f64027819 */ /* 0x000fe400000006ff */
[----:B------:R-:W-:Y:S02]  /*5530*/  LEA R16, R108, UR48, 0x4 ;  /* 0x000000306c107c11 */ /* 0x000fe4000f8e20ff */
[----:B------:R-:W2:Y:S02]  /*5540*/  SYNCS.PHASECHK.TRANS64.TRYWAIT P0, [R0+URZ+0x70], R2 ;  /* 0x00007002000075a7 */ /* 0x000ea400080011ff */
[----:B--2---:R-:W-:Y:S05]  /*5550*/  @!P0 BRA `(.L_x_97) ;  /* 0x0000003000ac8947 */ /* 0x004fea0003800000 */
.L_x_170:
[----:B------:R-:W4:Y:S01]  /*5560*/  LDC.64 R10, c[0x0][0xb10] ;  /* 0x0002c400ff0a7b82 */ /* 0x000f220000000a00 */
[----:B------:R-:W3:Y:S01]  /*5570*/  LDS.128 R16, [R16+0x100] ;  /* 0x0001000010107984 */ /* 0x000ee20000000c00 */
[----:B-1----:R-:W-:Y:S01]  /*5580*/  ISETP.NE.AND P1, PT, R41, 0x1, PT ;  /* 0x000000012900780c */ /* 0x002fe20003f25270 */
[----:B--2---:R-:W-:Y:S01]  /*5590*/  VIADD R0, R0, 0x80 ;  /* 0x0000008000007836 */ /* 0x004fe20000000000 */
[----:B------:R-:W-:Y:S04]  /*55a0*/  ISETP.GE.AND P0, PT, R40, 0x1, PT ;  /* 0x000000012800780c */ /* 0x000fe80003f06270 */
[----:B------:R-:W1:Y:S01]  /*55b0*/  LDC.64 R8, c[0x0][0xb18] ;  /* 0x0002c600ff087b82 */ /* 0x000e620000000a00 */
[----:B------:R-:W-:Y:S01]  /*55c0*/  PRMT R0, RZ, 0x654, R0 ;  /* 0x00000654ff007816 */ /* 0x000fe20000000000 */
[----:B------:R-:W-:Y:S01]  /*55d0*/  @!PT LDS RZ, [RZ] ;  /* 0x00000000fffff984 */ /* 0x000fe20000000800 */
[----:B------:R-:W-:Y:S01]  /*55e0*/  @!PT LDS RZ, [RZ] ;  /* 0x00000000fffff984 */ /* 0x000fe20000000800 */
[----:B------:R-:W-:Y:S01]  /*55f0*/  @!PT LDS RZ, [RZ] ;  /* 0x00000000fffff984 */ /* 0x000fe20000000800 */
[----:B------:R-:W-:Y:S01]  /*5600*/  @!PT LDS RZ, [RZ] ;  /* 0x00000000fffff984 */ /* 0x000fe20000000800 */
[----:B------:R2:W-:Y:S06]  /*5610*/  MEMBAR.ALL.CTA ;  /* 0x0000000000007992 */ /* 0x0005ec0000008000 */
[----:B--2---:R-:W2:Y:S01]  /*5620*/  FENCE.VIEW.ASYNC.S ;  /* 0x00000000000073c6 */ /* 0x004ea20000000000 */
[----:B------:R-:W1:Y:S08]  /*5630*/  @!P1 LDC R12, c[0x0][0xb20] ;  /* 0x0002c800ff0c9b82 */ /* 0x000e700000000800 */
[----:B------:R-:W1:Y:S01]  /*5640*/  @!P1 LDC R7, c[0x0][0xb0c] ;  /* 0x0002c300ff079b82 */ /* 0x000e620000000800 */
[----:B--2---:R2:W-:Y:S01]  /*5650*/  SYNCS.ARRIVE.TRANS64.RED.A1T0 RZ, [R0+URZ], RZ ;  /* 0x000000ff00ff79a7 */ /* 0x0045e200081004ff */
[----:B---3--:R-:W-:Y:S04]  /*5660*/  LOP3.LUT P4, RZ, R18, 0x1, RZ, 0xc0, !PT ;  /* 0x0000000112ff7812 */ /* 0x008fe8000788c0ff */
[----:B------:R-:W-:Y:S09]  /*5670*/  P2R R105, PR, RZ, 0x10 ;  /* 0x00000010ff697803 */ /* 0x000ff20000000000 */
[----:B------:R-:W-:Y:S02]  /*5680*/  @P4 MOV R44, R16 ;  /* 0x00000010002c4202 */ /* 0x000fe40000000f00 */
[----:B------:R-:W-:Y:S01]  /*5690*/  @P4 LOP3.LUT R43, R17, 0xffff, RZ, 0xc0, !PT ;  /* 0x0000ffff112b4812 */ /* 0x000fe200078ec0ff */
[----:B--2-4-:R-:W-:Y:S06]  /*56a0*/  @!P0 BRA `(.L_x_98) ;  /* 0x0000000000a48947 */ /* 0x014fec0003800000 */
[----:B------:R-:W-:Y:S01]  /*56b0*/  IMAD.HI.U32 R0, R94, R39, RZ ;  /* 0x000000275e007227 */ /* 0x000fe200078e00ff */
[----:B------:R-:W-:Y:S02]  /*56c0*/  ISETP.NE.AND P0, PT, R38, 0x1, PT ;  /* 0x000000012600780c */ /* 0x000fe40003f05270 */
[----:B------:R-:W-:Y:S01]  /*56d0*/  ISETP.NE.AND P2, PT, R40, 0x1, PT ;  /* 0x000000012800780c */ /* 0x000fe20003f45270 */
[----:B------:R-:W-:Y:S01]  /*56e0*/  IMAD.HI.U32 R4, R95, R88, RZ ;  /* 0x000000585f047227 */ /* 0x000fe200078e00ff */
[----:B------:R-:W-:Y:S02]  /*56f0*/  SHF.R.U32.HI R0, RZ, R93, R0 ;  /* 0x0000005dff007219 */ /* 0x000fe40000011600 */
[----:B------:R-:W-:Y:S01]  /*5700*/  ISETP.NE.AND P3, PT, R42, 0x1, PT ;  /* 0x000000012a00780c */ /* 0x000fe20003f65270 */
[----:B------:R-:W-:Y:S01]  /*5710*/  IMAD.HI.U32 R6, R43, R39, RZ ;  /* 0x000000272b067227 */ /* 0x000fe200078e00ff */
[-C--:B------:R-:W-:Y:S02]  /*5720*/  SHF.R.U32.HI R4, RZ, R89.reuse, R4 ;  /* 0x00000059ff047219 */ /* 0x080fe40000011604 */
[----:B------:R-:W-:Y:S01]  /*5730*/  SEL R0, R94, R0, !P0 ;  /* 0x000000005e007207 */ /* 0x000fe20004000000 */
[----:B------:R-:W-:Y:S01]  /*5740*/  IMAD.HI.U32 R5, R44, R88, RZ ;  /* 0x000000582c057227 */ /* 0x000fe200078e00ff */
[----:B------:R-:W-:Y:S03]  /*5750*/  SEL R4, R95, R4, !P3 ;  /* 0x000000045f047207 */ /* 0x000fe60005800000 */
[-C--:B------:R-:W-:Y:S01]  /*5760*/  IMAD.HI.U32 R3, R0, R36.reuse, RZ ;  /* 0x0000002400037227 */ /* 0x080fe200078e00ff */
[----:B------:R-:W-:Y:S03]  /*5770*/  SHF.R.U32.HI R5, RZ, R89, R5 ;  /* 0x00000059ff057219 */ /* 0x000fe60000011605 */
[----:B------:R-:W-:Y:S01]  /*5780*/  IMAD.HI.U32 R2, R4, R36, RZ ;  /* 0x0000002404027227 */ /* 0x000fe200078e00ff */
[----:B------:R-:W-:Y:S02]  /*5790*/  @P2 SHF.R.U32.HI R0, RZ, R37, R3 ;  /* 0x00000025ff002219 */ /* 0x000fe40000011603 */
[----:B------:R-:W-:Y:S02]  /*57a0*/  SHF.R.U32.HI R3, RZ, R93, R6 ;  /* 0x0000005dff037219 */ /* 0x000fe40000011606 */
[----:B------:R-:W-:Y:S01]  /*57b0*/  @P2 SHF.R.U32.HI R4, RZ, R37, R2 ;  /* 0x00000025ff042219 */ /* 0x000fe20000011602 */
[----:B------:R-:W-:Y:S01]  /*57c0*/  IMAD R0, R40, R0, RZ ;  /* 0x0000000028007224 */ /* 0x000fe200078e02ff */
[----:B------:R-:W-:Y:S02]  /*57d0*/  SEL R3, R43, R3, !P0 ;  /* 0x000000032b037207 */ /* 0x000fe40004000000 */
[----:B------:R-:W-:Y:S01]  /*57e0*/  SEL R2, R44, R5, !P3 ;  /* 0x000000052c027207 */ /* 0x000fe20005800000 */
[----:B------:R-:W-:Y:S01]  /*57f0*/  IMAD R5, R40, R4, RZ ;  /* 0x0000000428057224 */ /* 0x000fe200078e02ff */
[C---:B------:R-:W-:Y:S01]  /*5800*/  ISETP.GE.AND P0, PT, R3.reuse, R0, PT ;  /* 0x000000000300720c */ /* 0x040fe20003f06270 */
[C---:B------:R-:W-:Y:S03]  /*5810*/  IMAD.HI.U32 R0, R3.reuse, R36, RZ ;  /* 0x0000002403007227 */ /* 0x040fe600078e00ff */
[C---:B------:R-:W-:Y:S02]  /*5820*/  ISETP.GE.OR P0, PT, R2.reuse, R5, P0 ;  /* 0x000000050200720c */ /* 0x040fe40000706670 */
[----:B------:R-:W-:Y:S04]  /*5830*/  SHF.R.U32.HI R0, RZ, R37, R0 ;  /* 0x00000025ff007219 */ /* 0x000fe80000011600 */
[C---:B------:R-:W-:Y:S05]  /*5840*/  SEL R6, R3.reuse, R0, !P2 ;  /* 0x0000000003067207 */ /* 0x040fea0005000000 */
        /* <DEDUP_REMOVED lines=14> */
[----:B------:R-:W-:Y:S07]  /*5930*/  IMAD R43, R3, R38, R43 ;  /* 0x00000026032b7224 */ /* 0x000fee00078e022b */
.L_x_98:
[----:B-1----:R-:W-:Y:S01]  /*5940*/  @!P1 ISETP.NE.AND P0, PT, R8, 0x1, PT ;  /* 0x000000010800980c */ /* 0x002fe20003f05270 */
[----:B------:R-:W-:Y:S01]  /*5950*/  @!P1 IMAD.HI.U32 R0, R44, R10, RZ ;  /* 0x0000000a2c009227 */ /* 0x000fe200078e00ff */
[----:B------:R-:W-:Y:S01]  /*5960*/  @!P1 ISETP.NE.AND P2, PT, R7, 0x1, PT ;  /* 0x000000010700980c */ /* 0x000fe20003f45270 */
[----:B------:R-:W-:Y:S01]  /*5970*/  ULOP3.LUT UP0, URZ, UR52, 0x1b0, URZ, 0xc0, !UPT ;  /* 0x000001b034ff7892 */ /* 0x000fe2000f80c0ff */
[----:B------:R-:W-:Y:S01]  /*5980*/  R2UR UR42, R14 ;  /* 0x000000000e2a72ca */ /* 0x000fe200000e0000 */
[----:B------:R-:W-:Y:S01]  /*5990*/  @!P1 IMAD.HI.U32 R2, R43, R9, RZ ;  /* 0x000000092b029227 */ /* 0x000fe200078e00ff */
[----:B------:R-:W-:Y:S02]  /*59a0*/  @!P1 SHF.R.U32.HI R0, RZ, R11, R0 ;  /* 0x0000000bff009219 */ /* 0x000fe40000011600 */
[----:B------:R-:W-:Y:S01]  /*59b0*/  R2UR UR41, R15 ;  /* 0x000000000f2972ca */ /* 0x000fe200000e0000 */
[----:B------:R-:W-:Y:S01]  /*59c0*/  VIADD R108, R108, 0x1 ;  /* 0x000000016c6c7836 */ /* 0x000fe20000000000 */
[----:B------:R-:W-:Y:S02]  /*59d0*/  @!P1 SHF.R.U32.HI R2, RZ, R12, R2 ;  /* 0x0000000cff029219 */ /* 0x000fe40000011602 */
[----:B------:R-:W-:Y:S02]  /*59e0*/  @!P1 SEL R3, R44, R0, !P2 ;  /* 0x000000002c039207 */ /* 0x000fe40005000000 */
[----:B------:R-:W-:Y:S02]  /*59f0*/  @!P1 SEL R2, R43, R2, !P0 ;  /* 0x000000022b029207 */ /* 0x000fe40004000000 */
[----:B------:R-:W-:Y:S01]  /*5a00*/  @P4 SHF.R.U32.HI R99, RZ, 0x10, R17 ;  /* 0x00000010ff634819 */ /* 0x000fe20000011611 */
[----:B------:R-:W-:Y:S02]  /*5a10*/  USHF.L.U32 UR42, UR42, 0x7, URZ ;  /* 0x000000072a2a7899 */ /* 0x000fe400080006ff */
[----:B------:R-:W-:Y:S02]  /*5a20*/  @!P1 IMAD.IADD R0, R2, 0x1, -R3 ;  /* 0x0000000102009824 */ /* 0x000fe400078e0a03 */
[----:B------:R-:W-:Y:S01]  /*5a30*/  @!P1 IMAD.IADD R2, R3, 0x1, -R2 ;  /* 0x0000000103029824 */ /* 0x000fe200078e0a02 */
[----:B------:R-:W-:Y:S01]  /*5a40*/  USHF.L.U32 UR41, UR41, 0x6, URZ ;  /* 0x0000000629297899 */ /* 0x000fe200080006ff */
[----:B------:R-:W-:Y:S02]  /*5a50*/  @!P1 IMAD R44, R0, R7, R44 ;  /* 0x00000007002c9224 */ /* 0x000fe400078e022c */
[----:B------:R-:W-:Y:S01]  /*5a60*/  @!P1 IMAD R43, R2, R8, R43 ;  /* 0x00000008022b9224 */ /* 0x000fe200078e022b */
[----:B------:R-:W-:Y:S08]  /*5a70*/  BRA.U !UP0, `(.L_x_99) ;  /* 0x00000001087c7547 */ /* 0x000ff0000b800000 */
[----:B------:R-:W1:Y:S01]  /*5a80*/  LDCU.64 UR8, c[0x4][0x80] ;  /* 0x01001000ff0877ac */ /* 0x000e620008000a00 */
[----:B------:R-:W-:Y:S01]  /*5a90*/  MOV R2, 0x0 ;  /* 0x0000000000027802 */ /* 0x000fe20000000f00 */
[----:B------:R-:W-:Y:S02]  /*5aa0*/  HFMA2 R12, -RZ, RZ, 0, 5.9604644775390625e-08 ;  /* 0x00000001ff0c7431 */ /* 0x000fe400000001ff */
[----:B------:R-:W-:Y:S01]  /*5ab0*/  IMAD.MOV.U32 R8, RZ, RZ, 0x70 ;  /* 0x00000070ff087424 */ /* 0x000fe200078e00ff */
[----:B------:R2:W3:Y:S01]  /*5ac0*/  LDC.64 R14, c[0x4][R2] ;  /* 0x01000000020e7b82 */ /* 0x0004e20000000a00 */
[----:B------:R-:W4:Y:S01]  /*5ad0*/  LDCU.64 UR6, c[0x4][0x88] ;  /* 0x01001100ff0677ac */ /* 0x000f220008000a00 */
[----:B------:R-:W-:Y:S01]  /*5ae0*/  IMAD.MOV.U32 R13, RZ, RZ, RZ ;  /* 0x000000ffff0d7224 */ /* 0x000fe200078e00ff */
[----:B------:R-:W2:Y:S01]  /*5af0*/  LDCU.64 UR4, c[0x4][0x8] ;  /* 0x01000100ff0477ac */ /* 0x000ea20008000a00 */
[----:B-1----:R-:W-:Y:S01]  /*5b00*/  MOV R5, UR9 ;  /* 0x0000000900057c02 */ /* 0x002fe20008000f00 */
[----:B------:R-:W-:Y:S01]  /*5b10*/  IMAD.U32 R4, RZ, RZ, UR8 ;  /* 0x00000008ff047e24 */ /* 0x000fe2000f8e00ff */
[----:B----4-:R-:W-:Y:S01]  /*5b20*/  MOV R7, UR7 ;  /* 0x0000000700077c02 */ /* 0x010fe20008000f00 */
[----:B------:R-:W-:Y:S01]  /*5b30*/  IMAD.U32 R6, RZ, RZ, UR6 ;  /* 0x00000006ff067e24 */ /* 0x000fe2000f8e00ff */
[----:B--2---:R-:W-:Y:S01]  /*5b40*/  MOV R11, UR5 ;  /* 0x00000005000b7c02 */ /* 0x004fe20008000f00 */
[----:B------:R-:W-:Y:S02]  /*5b50*/  IMAD.U32 R10, RZ, RZ, UR4 ;  /* 0x00000004ff0a7e24 */ /* 0x000fe4000f8e00ff */
[----:B------:R-:W-:Y:S07]  /*5b60*/  LEPC R20, `(.L_x_100) ;  /* 0x000000001014794e */ /* 0x000fee0000000000 */
[----:B---3-5:R-:W-:Y:S05]  /*5b70*/  CALL.ABS.NOINC R14 ;  /* 0x000000000e007343 */ /* 0x028fea0003c00000 */
.L_x_100:
[----:B------:R-:W1:Y:S01]  /*5b80*/  LDCU.64 UR8, c[0x4][0x80] ;  /* 0x01001000ff0877ac */ /* 0x000e620008000a00 */
[----:B------:R-:W2:Y:S01]  /*5b90*/  LDC.64 R2, c[0x4][R2] ;  /* 0x0100000002027b82 */ /* 0x000ea20000000a00 */
[----:B------:R-:W-:Y:S02]  /*5ba0*/  HFMA2 R12, -RZ, RZ, 0, 5.9604644775390625e-08 ;  /* 0x00000001ff0c7431 */ /* 0x000fe400000001ff */
[----:B------:R-:W-:Y:S02]  /*5bb0*/  IMAD.MOV.U32 R8, RZ, RZ, 0x70 ;  /* 0x00000070ff087424 */ /* 0x000fe400078e00ff */
[----:B------:R-:W-:Y:S01]  /*5bc0*/  IMAD.MOV.U32 R13, RZ, RZ, RZ ;  /* 0x000000ffff0d7224 */ /* 0x000fe200078e00ff */
[----:B------:R-:W3:Y:S01]  /*5bd0*/  LDCU.64 UR6, c[0x4][0x88] ;  /* 0x01001100ff0677ac */ /* 0x000ee20008000a00 */
[----:B------:R-:W4:Y:S01]  /*5be0*/  LDCU.64 UR4, c[0x4][0x8] ;  /* 0x01000100ff0477ac */ /* 0x000f220008000a00 */
[----:B-1----:R-:W-:Y:S02]  /*5bf0*/  MOV R4, UR8 ;  /* 0x0000000800047c02 */ /* 0x002fe40008000f00 */
[----:B------:R-:W-:Y:S02]  /*5c00*/  MOV R5, UR9 ;  /* 0x0000000900057c02 */ /* 0x000fe40008000f00 */
[----:B---3--:R-:W-:Y:S01]  /*5c10*/  MOV R7, UR7 ;  /* 0x0000000700077c02 */ /* 0x008fe20008000f00 */
[----:B------:R-:W-:Y:S01]  /*5c20*/  IMAD.U32 R6, RZ, RZ, UR6 ;  /* 0x00000006ff067e24 */ /* 0x000fe2000f8e00ff */
[----:B----4-:R-:W-:Y:S01]  /*5c30*/  MOV R11, UR5 ;  /* 0x00000005000b7c02 */ /* 0x010fe20008000f00 */
[----:B------:R-:W-:Y:S02]  /*5c40*/  IMAD.U32 R10, RZ, RZ, UR4 ;  /* 0x00000004ff0a7e24 */ /* 0x000fe4000f8e00ff */
[----:B------:R-:W-:Y:S07]  /*5c50*/  LEPC R20, `(.L_x_99) ;  /* 0x000000001014794e */ /* 0x000fee0000000000 */
[----:B--2---:R-:W-:Y:S05]  /*5c60*/  CALL.ABS.NOINC R2 ;  /* 0x0000000002007343 */ /* 0x004fea0003c00000 */
.L_x_99:
[----:B------:R-:W-:Y:S01]  /*5c70*/  ISETP.NE.U32.AND P4, PT, R86, RZ, PT ;  /* 0x000000ff5600720c */ /* 0x000fe20003f85070 */
[----:B------:R-:W-:Y:S01]  /*5c80*/  UISETP.NE.AND UP2, UPT, UR53, URZ, UPT ;  /* 0x000000ff3500728c */ /* 0x000fe2000bf45270 */
[----:B------:R-:W-:Y:S01]  /*5c90*/  ISETP.NE.U32.AND P2, PT, RZ, UR38, PT ;  /* 0x00000026ff007c0c */ /* 0x000fe2000bf45070 */
[----:B------:R-:W-:Y:S01]  /*5ca0*/  UISETP.NE.U32.AND UP1, UPT, UR44, URZ, UPT ;  /* 0x000000ff2c00728c */ /* 0x000fe2000bf25070 */
[----:B------:R-:W-:Y:S01]  /*5cb0*/  ISETP.NE.AND.EX P4, PT, R87, RZ, PT, P4 ;  /* 0x000000ff5700720c */ /* 0x000fe20003f85340 */
[----:B------:R-:W-:Y:S01]  /*5cc0*/  UPLOP3.LUT UP0, UPT, UPT, UPT, UPT, 0x40, 0x4 ;  /* 0x000000000004789c */ /* 0x000fe20003f0e870 */
[----:B------:R-:W-:Y:S01]  /*5cd0*/  ISETP.NE.AND.EX P2, PT, RZ, UR39, PT, P2 ;  /* 0x00000027ff007c0c */ /* 0x000fe2000bf45320 */
[----:B------:R-:W-:Y:S01]  /*5ce0*/  UISETP.NE.AND.EX UP1, UPT, UR45, URZ, UPT, UP1 ;  /* 0x000000ff2d00728c */ /* 0x000fe2000bf25310 */
[----:B------:R-:W-:Y:S04]  /*5cf0*/  PLOP3.LUT P1, PT, PT, PT, UP2, 0x80, 0x8 ;  /* 0x000000000008781c */ /* 0x000fe80003f2f028 */
[----:B------:R-:W-:Y:S06]  /*5d00*/  @UP2 UPLOP3.LUT UP0, UPT, UPT, UPT, UP1, 0x80, 0x8 ;  /* 0x000000000008289c */ /* 0x000fec0003f0f010 */
[----:B------:R-:W-:Y:S01]  /*5d10*/  PLOP3.LUT P0, PT, PT, PT, UP0, 0x80, 0x8 ;  /* 0x000000000008781c */ /* 0x000fe20003f0f008 */
[----:B------:R-:W-:Y:S01]  /*5d20*/  @!UPT UIADD3 URZ, UPT, UPT, URZ, URZ, URZ ;  /* 0x000000fffffff290 */ /* 0x000fe2000fffe0ff */
[----:B------:R-:W-:Y:S11]  /*5d30*/  BRA.U !UP1, `(.L_x_101) ;  /* 0x0000000109387547 */ /* 0x000ff6000b800000 */
[----:B------:R-:W-:Y:S01]  /*5d40*/  UISETP.NE.U32.AND UP0, UPT, UR38, URZ, UPT ;  /* 0x000000ff2600728c */ /* 0x000fe2000bf05070 */
[----:B------:R-:W-:Y:S02]  /*5d50*/  HFMA2 R0, -RZ, RZ, 0, 5.9604644775390625e-08 ;  /* 0x00000001ff007431 */ /* 0x000fe400000001ff */
[----:B------:R-:W-:Y:S01]  /*5d60*/  IMAD.MOV.U32 R92, RZ, RZ, 0x1 ;  /* 0x00000001ff5c7424 */ /* 0x000fe200078e00ff */
[----:B------:R-:W-:Y:S06]  /*5d70*/  UISETP.NE.AND.EX UP0, UPT, UR39, URZ, UPT, UP0 ;  /* 0x000000ff2700728c */ /* 0x000fec000bf05300 */
[----:B------:R-:W-:Y:S05]  /*5d80*/  PLOP3.LUT P3, PT, PT, PT, UP0, 0x80, 0x8 ;  /* 0x000000000008781c */ /* 0x000fea0003f6f008 */
[----:B------:R-:W1:Y:S01]  /*5d90*/  @UP0 LDCU.64 UR6, c[0x0][0x888] ;  /* 0x00011100ff0607ac */ /* 0x000e620008000a00 */
[----:B------:R-:W-:Y:S07]  /*5da0*/  @UP0 UIMAD UR4, UR36, UR44, URZ ;  /* 0x0000002c240402a4 */ /* 0x000fee000f8e02ff */
[----:B------:R-:W-:Y:S01]  /*5db0*/  @!P3 PRMT R92, R0, 0x7610, R92 ;  /* 0x00007610005cb816 */ /* 0x000fe2000000005c */
[----:B-1----:R-:W-:Y:S03]  /*5dc0*/  @UP0 UIMAD.WIDE UR6, UR4, 0x4, UR6 ;  /* 0x00000004040608a5 */ /* 0x002fe6000f8e0206 */
[----:B------:R-:W1:Y:S03]  /*5dd0*/  @!UP0 LDCU UR4, c[0x0][0x880] ;  /* 0x00011000ff0487ac */ /* 0x000e660008000800 */
[----:B------:R-:W-:Y:S01]  /*5de0*/  IMAD.U32 R2, RZ, RZ, UR6 ;  /* 0x00000006ff027e24 */ /* 0x000fe2000f8e00ff */
[----:B------:R-:W-:Y:S05]  /*5df0*/  MOV R3, UR7 ;  /* 0x0000000700037c02 */ /* 0x000fea0008000f00 */
[----:B-----5:R2:W5:Y:S02]  /*5e00*/  @P3 LDG.E R49, desc[UR46][R2.64] ;  /* 0x0000002e02313981 */ /* 0x020564000c1e1900 */
[----:B-12---:R-:W-:Y:S02]  /*5e10*/  @!P3 IMAD.U32 R49, RZ, RZ, UR4 ;  /* 0x00000004ff31be24 */ /* 0x006fe4000f8e00ff */
.L_x_101:
[----:B------:R-:W-:Y:S05]  /*5e20*/  @!P4 BRA `(.L_x_102) ;  /* 0x000000000020c947 */ /* 0x000fea0003800000 */
[----:B------:R-:W-:Y:S04]  /*5e30*/  ISETP.NE.U32.AND P3, PT, R84, RZ, PT ;  /* 0x000000ff5400720c */ /* 0x000fe80003f65070 */
[----:B------:R-:W-:Y:S11]  /*5e40*/  ISETP.NE.AND.EX P3, PT, R85, RZ, PT, P3 ;  /* 0x000000ff5500720c */ /* 0x000ff60003f65330 */
[----:B------:R-:W-:Y:S02]  /*5e50*/  @!UPT UIADD3 URZ, UPT, UPT, URZ, URZ, URZ ;  /* 0x000000fffffff290 */ /* 0x000fe4000fffe0ff */
[----:B------:R-:W1:Y:S01]  /*5e60*/  @P3 LDC.64 R2, c[0x0][0x8a8] ;  /* 0x00022a00ff023b82 */ /* 0x000e620000000a00 */
[----:B------:R-:W-:Y:S04]  /*5e70*/  @P3 IMAD R0, R86, UR36, RZ ;  /* 0x0000002456003c24 */ /* 0x000fe8000f8e02ff */
[----:B-1----:R-:W-:Y:S05]  /*5e80*/  @P3 IMAD.WIDE R2, R0, 0x4, R2 ;  /* 0x0000000400023825 */ /* 0x002fea00078e0202 */
[----:B-----5:R1:W5:Y:S02]  /*5e90*/  @P3 LDG.E R47, desc[UR46][R2.64] ;  /* 0x0000002e022f3981 */ /* 0x020364000c1e1900 */
[----:B-1----:R-:W2:Y:S02]  /*5ea0*/  @!P3 LDC R47, c[0x0][0x8a0] ;  /* 0x00022800ff2fbb82 */ /* 0x002ea40000000800 */
.L_x_102:
[----:B-----5:R-:W-:Y:S01]  /*5eb0*/  FSETP.NEU.AND P3, PT, R49, RZ, PT ;  /* 0x000000ff3100720b */ /* 0x020fe20003f6d000 */
[----:B------:R-:W-:Y:S01]  /*5ec0*/  ULOP3.LUT UR4, UR51, 0x1, URZ, 0x3c, !UPT ;  /* 0x0000000133047892 */ /* 0x000fe2000f8e3cff */
[----:B------:R-:W-:Y:S01]  /*5ed0*/  SEL R4, RZ, 0xffffffff, P2 ;  /* 0xffffffffff047807 */ /* 0x000fe20001000000 */
[----:B------:R-:W-:Y:S01]  /*5ee0*/  IMAD.U32 R68, RZ, RZ, UR56 ;  /* 0x00000038ff447e24 */ /* 0x000fe2000f8e00ff */
[----:B------:R-:W-:Y:S01]  /*5ef0*/  @P1 LOP3.LUT P2, RZ, R92, 0xff, RZ, 0xc0, !PT ;  /* 0x000000ff5cff1812 */ /* 0x000fe2000784c0ff */
[----:B------:R-:W-:Y:S01]  /*5f00*/  IMAD.SHL.U32 R111, R98, 0x10, RZ ;  /* 0x00000010626f7824 */ /* 0x000fe200078e00ff */
[----:B------:R-:W-:Y:S01]  /*5f10*/  @P1 SEL R0, RZ, 0xffffffff, P3 ;  /* 0xffffffffff001807 */ /* 0x000fe20001800000 */
[----:B------:R-:W-:Y:S01]  /*5f20*/  IMAD.U32 R71, RZ, RZ, UR4 ;  /* 0x00000004ff477e24 */ /* 0x000fe2000f8e00ff */
[----:B------:R-:W-:Y:S01]  /*5f30*/  LEA R106, R45, UR48, 0x3 ;  /* 0x000000302d6a7c11 */ /* 0x000fe2000f8e18ff */
[----:B------:R-:W-:Y:S01]  /*5f40*/  IMAD.SHL.U32 R68, R68, 0x2000, RZ ;  /* 0x0000200044447824 */ /* 0x000fe200078e00ff */
[----:B------:R-:W-:Y:S01]  /*5f50*/  @P0 SEL R0, R4, R0, !P2 ;  /* 0x0000000004000207 */ /* 0x000fe20005000000 */
[----:B------:R-:W-:Y:S01]  /*5f60*/  IMAD.SHL.U32 R110, R97, 0x10, RZ ;  /* 0x00000010616e7824 */ /* 0x000fe200078e00ff */
[----:B------:R-:W-:Y:S01]  /*5f70*/  PLOP3.LUT P2, PT, PT, PT, UP1, 0x80, 0x8 ;  /* 0x000000000008781c */ /* 0x000fe20003f4f018 */
[----:B------:R-:W-:Y:S01]  /*5f80*/  IMAD.IADD R63, R103, 0x1, R68 ;  /* 0x00000001673f7824 */ /* 0x000fe200078e0244 */
[----:B------:R-:W-:Y:S01]  /*5f90*/  @P1 LOP3.LUT R0, R0, 0x1, RZ, 0xc0, !PT ;  /* 0x0000000100001812 */ /* 0x000fe200078ec0ff */
[----:B------:R-:W-:Y:S01]  /*5fa0*/  BSSY B1, `(.L_x_103) ;  /* 0x0000039000017945 */ /* 0x000fe20003800000 */
[----:B------:R-:W-:Y:S01]  /*5fb0*/  LOP3.LUT P4, R107, R92, 0xff, RZ, 0xc0, !PT ;  /* 0x000000ff5c6b7812 */ /* 0x000fe2000788c0ff */
[----:B------:R-:W-:Y:S01]  /*5fc0*/  IMAD.IADD R62, R63, 0x1, R111 ;  /* 0x000000013f3e7824 */ /* 0x000fe200078e026f */
[----:B------:R-:W-:Y:S01]  /*5fd0*/  ISETP.NE.U32.OR P5, PT, R0, 0x1, !P1 ;  /* 0x000000010000780c */ /* 0x000fe20004fa5470 */
[----:B------:R-:W-:Y:S01]  /*5fe0*/  IMAD.U32 R0, RZ, RZ, UR56 ;  /* 0x00000038ff007e24 */ /* 0x000fe2000f8e00ff */
[----:B------:R-:W-:Y:S01]  /*5ff0*/  SEL R3, RZ, 0xffffffff, P3 ;  /* 0xffffffffff037807 */ /* 0x000fe20001800000 */
[----:B------:R-:W-:Y:S01]  /*6000*/  IMAD.MOV.U32 R70, RZ, RZ, 0x1 ;  /* 0x00000001ff467424 */ /* 0x000fe200078e00ff */
[----:B------:R-:W-:Y:S01]  /*6010*/  P2R R109, PR, RZ, 0x20 ;  /* 0x00000020ff6d7803 */ /* 0x000fe20000000000 */
[----:B------:R-:W-:Y:S01]  /*6020*/  IMAD R48, R45, 0x40, R46 ;  /* 0x000000402d307824 */ /* 0x000fe200078e022e */
[----:B------:R-:W-:Y:S01]  /*6030*/  LEA R0, R0, UR48, 0x3 ;  /* 0x0000003000007c11 */ /* 0x000fe2000f8e18ff */
[----:B------:R-:W-:Y:S01]  /*6040*/  IMAD.U32 R69, RZ, RZ, UR56 ;  /* 0x00000038ff457e24 */ /* 0x000fe2000f8e00ff */
[----:B------:R-:W-:Y:S02]  /*6050*/  @P2 SEL R3, R4, R3, !P4 ;  /* 0x0000000304032207 */ /* 0x000fe40006000000 */
[----:B------:R-:W-:Y:S02]  /*6060*/  CS2R R82, SRZ ;  /* 0x0000000000527805 */ /* 0x000fe4000001ff00 */
[----:B------:R-:W-:Y:S02]  /*6070*/  CS2R R80, SRZ ;  /* 0x0000000000507805 */ /* 0x000fe4000001ff00 */
[----:B------:R-:W-:Y:S02]  /*6080*/  CS2R R74, SRZ ;  /* 0x00000000004a7805 */ /* 0x000fe4000001ff00 */
[----:B------:R-:W-:Y:S02]  /*6090*/  LOP3.LUT R3, R3, 0x1, RZ, 0xc0, !PT ;  /* 0x0000000103037812 */ /* 0x000fe400078ec0ff */
[----:B------:R-:W-:Y:S02]  /*60a0*/  CS2R R72, SRZ ;  /* 0x0000000000487805 */ /* 0x000fe4000001ff00 */
[----:B------:R-:W-:Y:S02]  /*60b0*/  @P5 SHF.L.U32 R2, R71, 0x1f, RZ ;  /* 0x0000001f47025819 */ /* 0x000fe400000006ff */
[----:B------:R-:W-:Y:S02]  /*60c0*/  CS2R R66, SRZ ;  /* 0x0000000000427805 */ /* 0x000fe4000001ff00 */
[----:B------:R-:W-:Y:S02]  /*60d0*/  ISETP.NE.U32.AND P2, PT, R3, 0x1, PT ;  /* 0x000000010300780c */ /* 0x000fe40003f45070 */
[----:B------:R-:W-:Y:S01]  /*60e0*/  CS2R R64, SRZ ;  /* 0x0000000000407805 */ /* 0x000fe2000001ff00 */
[----:B------:R1:W3:Y:S01]  /*60f0*/  @P5 SYNCS.PHASECHK.TRANS64.TRYWAIT P1, [R0+URZ+0x30], R2 ;  /* 0x00003002000055a7 */ /* 0x0002e200080211ff */
[----:B------:R-:W-:Y:S02]  /*6100*/  CS2R R58, SRZ ;  /* 0x00000000003a7805 */ /* 0x000fe4000001ff00 */
[----:B------:R-:W-:Y:S02]  /*6110*/  P2R R76, PR, RZ, 0x4 ;  /* 0x00000004ff4c7803 */ /* 0x000fe40000000000 */
[----:B------:R-:W-:Y:S01]  /*6120*/  CS2R R56, SRZ ;  /* 0x0000000000387805 */ /* 0x000fe2000001ff00 */
[----:B------:R-:W-:Y:S02]  /*6130*/  IMAD.IADD R61, R63, 0x1, R110 ;  /* 0x000000013f3d7824 */ /* 0x000fe400078e026e */
[----:B------:R-:W-:Y:S01]  /*6140*/  IMAD.IADD R60, R102, 0x1, R62 ;  /* 0x00000001663c7824 */ /* 0x000fe200078e023e */
[----:B-1----:R-:W-:Y:S04]  /*6150*/  SHF.L.U32 R2, R101, 0x1f, RZ ;  /* 0x0000001f65027819 */ /* 0x002fe800000006ff */
[----:B------:R1:W4:Y:S01]  /*6160*/  SYNCS.PHASECHK.TRANS64.TRYWAIT P0, [R106+URZ+0x90], R2 ;  /* 0x000090026a0075a7 */ /* 0x00032200080011ff */
[----:B---3--:R-:W-:Y:S01]  /*6170*/  @P5 SEL R70, RZ, 0x1, !P1 ;  /* 0x00000001ff465807 */ /* 0x008fe20004800000 */
[----:B-1----:R-:W-:Y:S06]  /*6180*/  @!P5 BRA `(.L_x_104) ;  /* 0x000000000068d947 */ /* 0x002fec0003800000 */
[----:B------:R-:W-:Y:S01]  /*6190*/  ISETP.NE.AND P1, PT, R70, RZ, PT ;  /* 0x000000ff4600720c */ /* 0x000fe20003f25270 */
[----:B------:R-:W-:Y:S01]  /*61a0*/  BSSY B0, `(.L_x_105) ;  /* 0x000000d000007945 */ /* 0x000fe20003800000 */
[----:B------:R-:W-:Y:S02]  /*61b0*/  CS2R R58, SRZ ;  /* 0x00000000003a7805 */ /* 0x000fe4000001ff00 */
[----:B------:R-:W-:Y:S02]  /*61c0*/  CS2R R56, SRZ ;  /* 0x0000000000387805 */ /* 0x000fe4000001ff00 */
[----:B------:R-:W-:Y:S02]  /*61d0*/  CS2R R66, SRZ ;  /* 0x0000000000427805 */ /* 0x000fe4000001ff00 */
[----:B------:R-:W-:Y:S02]  /*61e0*/  CS2R R64, SRZ ;  /* 0x0000000000407805 */ /* 0x000fe4000001ff00 */
[----:B------:R-:W-:Y:S02]  /*61f0*/  CS2R R74, SRZ ;  /* 0x00000000004a7805 */ /* 0x000fe4000001ff00 */
[----:B------:R-:W-:Y:S02]  /*6200*/  CS2R R72, SRZ ;  /* 0x0000000000487805 */ /* 0x000fe4000001ff00 */
[----:B------:R-:W-:Y:S02]  /*6210*/  CS2R R82, SRZ ;  /* 0x0000000000527805 */ /* 0x000fe4000001ff00 */
[----:B------:R-:W-:Y:S01]  /*6220*/  CS2R R80, SRZ ;  /* 0x0000000000507805 */ /* 0x000fe2000001ff00 */
[----:B------:R-:W-:Y:S06]  /*6230*/  @P1 BRA `(.L_x_106) ;  /* 0x00000000000c1947 */ /* 0x000fec0003800000 */
[----:B------:R-:W-:Y:S04]  /*6240*/  SHF.L.U32 R3, R71, 0x1f, RZ ;  /* 0x0000001f47037819 */ /* 0x000fe800000006ff */
[----:B------:R-:W1:Y:S02]  /*6250*/  SYNCS.PHASECHK.TRANS64.TRYWAIT P1, [R0+URZ+0x30], R3 ;  /* 0x00003003000075a7 */ /* 0x000e6400080211ff */
[----:B-1----:R-:W-:Y:S05]  /*6260*/  @!P1 BRA `(.L_x_107) ;  /* 0x00000024007c9947 */ /* 0x002fea0003800000 */
.L_x_106:
[----:B------:R-:W-:Y:S05]  /*6270*/  BSYNC B0 ;  /* 0x0000000000007941 */ /* 0x000fea0003800000 */
.L_x_105:
[----:B------:R-:W-:Y:S01]  /*6280*/  ISETP.NE.AND P1, PT, R76, RZ, PT ;  /* 0x000000ff4c00720c */ /* 0x000fe20003f25270 */
[----:B------:R-:W-:Y:S04]  /*6290*/  UIADD3 UR5, UPT, UPT, UR56, 0x1, URZ ;  /* 0x0000000138057890 */ /* 0x000fe8000fffe0ff */
[----:B------:R-:W-:Y:S04]  /*62a0*/  UISETP.NE.AND UP0, UPT, UR5, 0x3, UPT ;  /* 0x000000030500788c */ /* 0x000fe8000bf05270 */
[----:B------:R-:W-:Y:S02]  /*62b0*/  USEL UR4, URZ, 0x1, UP0 ;  /* 0x00000001ff047887 */ /* 0x000fe40008000000 */
[----:B------:R-:W-:Y:S02]  /*62c0*/  USEL UR5, UR5, URZ, UP0 ;  /* 0x000000ff05057287 */ /* 0x000fe40008000000 */
[----:B------:R3:W1:Y:S02]  /*62d0*/  @P1 LDS.128 R56, [R63] ;  /* 0x000000003f381984 */ /* 0x0006640000000c00 */
[----:B------:R-:W-:Y:S02]  /*62e0*/  LOP3.LUT R71, R71, UR4, RZ, 0x3c, !PT ;  /* 0x0000000447477c12 */ /* 0x000fe4000f8e3cff */
[----:B------:R3:W1:Y:S01]  /*62f0*/  @P1 LDS.128 R64, [R62+0x10] ;  /* 0x000010003e401984 */ /* 0x0006620000000c00 */
[----:B------:R-:W-:Y:S03]  /*6300*/  IMAD.U32 R69, RZ, RZ, UR5 ;  /* 0x00000005ff457e24 */ /* 0x000fe6000f8e00ff */
[----:B------:R3:W1:Y:S04]  /*6310*/  @P1 LDS.128 R72, [R61+0x20] ;  /* 0x000020003d481984 */ /* 0x0006680000000c00 */
[----:B------:R3:W1:Y:S02]  /*6320*/  @P1 LDS.128 R80, [R60+0x10] ;  /* 0x000010003c501984 */ /* 0x0006640000000c00 */
.L_x_104:
[----:B------:R-:W-:Y:S05]  /*6330*/  BSYNC B1 ;  /* 0x0000000000017941 */ /* 0x000fea0003800000 */
.L_x_103:
[----:B-1----:R-:W-:Y:S04]  /*6340*/  SHF.R.U32.HI R0, RZ, 0x15, R48 ;  /* 0x00000015ff007819 */ /* 0x002fe80000011630 */
[----:B------:R-:W-:Y:S01]  /*6350*/  LOP3.LUT P1, RZ, R0, 0x3, R96, 0x48, !PT ;  /* 0x0000000300ff7812 */ /* 0x000fe20007824860 */
[----:B------:R-:W-:Y:S01]  /*6360*/  @!UPT UIADD3 URZ, UPT, UPT, URZ, URZ, URZ ;  /* 0x000000fffffff290 */ /* 0x000fe2000fffe0ff */
[----:B----4-:R-:W-:Y:S11]  /*6370*/  @P0 BRA `(.L_x_108) ;  /* 0x0000000000080947 */ /* 0x010ff60003800000 */
[----:B------:R-:W1:Y:S02]  /*6380*/  SYNCS.PHASECHK.TRANS64.TRYWAIT P0, [R106+URZ+0x90], R2 ;  /* 0x000090026a0075a7 */ /* 0x000e6400080011ff */
[----:B-1----:R-:W-:Y:S05]  /*6390*/  @!P0 BRA `(.L_x_109) ;  /* 0x0000002400448947 */ /* 0x002fea0003800000 */
.L_x_108:
[----:B------:R-:W-:Y:S05]  /*63a0*/  @!P1 BRA `(.L_x_110) ;  /* 0x0000000000409947 */ /* 0x000fea0003800000 */
[----:B------:R-:W4:Y:S01]  /*63b0*/  LDCU.64 UR8, c[0x4][0x70] ;  /* 0x01000e00ff0877ac */ /* 0x000f220008000a00 */
[----:B------:R-:W-:Y:S01]  /*63c0*/  MOV R3, 0x0 ;  /* 0x0000000000037802 */ /* 0x000fe20000000f00 */
[----:B------:R-:W-:Y:S02]  /*63d0*/  HFMA2 R12, -RZ, RZ, 0, 5.9604644775390625e-08 ;  /* 0x00000001ff0c7431 */ /* 0x000fe400000001ff */
[----:B------:R-:W-:Y:S02]  /*63e0*/  IMAD.MOV.U32 R8, RZ, RZ, 0x192 ;  /* 0x00000192ff087424 */ /* 0x000fe400078e00ff */
[----:B------:R-:W-:Y:S01]  /*63f0*/  IMAD.MOV.U32 R13, RZ, RZ, RZ ;  /* 0x000000ffff0d7224 */ /* 0x000fe200078e00ff */
[----:B------:R-:W5:Y:S01]  /*6400*/  LDCU.64 UR6, c[0x4][0x78] ;  /* 0x01000f00ff0677ac */ /* 0x000f620008000a00 */
[----:B-1----:R-:W1:Y:S01]  /*6410*/  LDC.64 R2, c[0x4][R3] ;  /* 0x0100000003027b82 */ /* 0x002e620000000a00 */
[----:B------:R-:W2:Y:S01]  /*6420*/  LDCU.64 UR4, c[0x4][0x10] ;  /* 0x01000200ff0477ac */ /* 0x000ea20008000a00 */
[----:B----4-:R-:W-:Y:S01]  /*6430*/  MOV R5, UR9 ;  /* 0x0000000900057c02 */ /* 0x010fe20008000f00 */
[----:B------:R-:W-:Y:S01]  /*6440*/  IMAD.U32 R4, RZ, RZ, UR8 ;  /* 0x00000008ff047e24 */ /* 0x000fe2000f8e00ff */
[----:B-----5:R-:W-:Y:S01]  /*6450*/  MOV R7, UR7 ;  /* 0x0000000700077c02 */ /* 0x020fe20008000f00 */
[----:B------:R-:W-:Y:S01]  /*6460*/  IMAD.U32 R6, RZ, RZ, UR6 ;  /* 0x00000006ff067e24 */ /* 0x000fe2000f8e00ff */
[----:B--2---:R-:W-:Y:S01]  /*6470*/  MOV R11, UR5 ;  /* 0x00000005000b7c02 */ /* 0x004fe20008000f00 */
[----:B------:R-:W-:Y:S02]  /*6480*/  IMAD.U32 R10, RZ, RZ, UR4 ;  /* 0x00000004ff0a7e24 */ /* 0x000fe4000f8e00ff */
[----:B------:R-:W-:Y:S07]  /*6490*/  LEPC R20, `(.L_x_110) ;  /* 0x000000001014794e */ /* 0x000fee0000000000 */
[----:B-1-3--:R-:W-:Y:S05]  /*64a0*/  CALL.ABS.NOINC R2 ;  /* 0x0000000002007343 */ /* 0x00afea0003c00000 */
.L_x_110:
[----:B------:R-:W-:Y:S05]  /*64b0*/  WARPSYNC.ALL ;  /* 0x0000000000007948 */ /* 0x000fea0003800000 */
[----:B------:R-:W-:Y:S01]  /*64c0*/  R2UR UR4, R48 ;  /* 0x00000000300472ca */ /* 0x000fe200000e0000 */
[--C-:B------:R-:W-:Y:S01]  /*64d0*/  HADD2.F32 R50, -RZ, R56.reuse.H0_H0 ;  /* 0x20000038ff327230 */ /* 0x100fe20000004100 */
[----:B------:R-:W-:Y:S01]  /*64e0*/  ISETP.NE.AND P0, PT, R104, RZ, PT ;  /* 0x000000ff6800720c */ /* 0x000fe20003f05270 */
[----:B------:R-:W-:Y:S01]  /*64f0*/  HADD2.F32 R51, -RZ, R56.H1_H1 ;  /* 0x30000038ff337230 */ /* 0x000fe20000004100 */
[----:B------:R-:W-:Y:S01]  /*6500*/  BSSY.RECONVERGENT B0, `(.L_x_111) ;  /* 0x0000083000007945 */ /* 0x000fe20003800200 */
[--C-:B------:R-:W-:Y:S08]  /*6510*/  HADD2.F32 R52, -RZ, R57.reuse.H0_H0 ;  /* 0x20000039ff347230 */ /* 0x100ff00000004100 */
[----:B------:R-:W2:Y:S02]  /*6520*/  LDTM.x32 R4, tmem[UR4] ;  /* 0x00000004000479ee */ /* 0x000ea400082c0000 */
[C---:B--2---:R-:W-:Y:S01]  /*6530*/  FMUL R0, R47.reuse, R4 ;  /* 0x000000042f007220 */ /* 0x044fe20000400000 */
[C---:B-1----:R-:W-:Y:S01]  /*6540*/  FMUL R2, R47.reuse, R5 ;  /* 0x000000052f027220 */ /* 0x042fe20000400000 */
[C---:B------:R-:W-:Y:S01]  /*6550*/  FMUL R4, R47.reuse, R8 ;  /* 0x000000082f047220 */ /* 0x040fe20000400000 */
[----:B------:R-:W-:Y:S01]  /*6560*/  FMUL R3, R47, R6 ;  /* 0x000000062f037220 */ /* 0x000fe20000400000 */
[C---:B------:R-:W-:Y:S01]  /*6570*/  FFMA R0, R49.reuse, R50, R0 ;  /* 0x0000003231007223 */ /* 0x040fe20000000000 */
[----:B------:R-:W-:Y:S01]  /*6580*/  FFMA R2, R49, R51, R2 ;  /* 0x0000003331027223 */ /* 0x000fe20000000002 */
[C---:B------:R-:W-:Y:S01]  /*6590*/  FMUL R5, R47.reuse, R9 ;  /* 0x000000092f057220 */ /* 0x040fe20000400000 */
        /* <DEDUP_REMOVED lines=16> */
[----:B------:R-:W-:Y:S02]  /*66a0*/  HADD2.F32 R32, -RZ, R57.H1_H1 ;  /* 0x30000039ff207230 */ /* 0x000fe40000004100 */
[C---:B------:R-:W-:Y:S01]  /*66b0*/  FMUL R26, R47.reuse, R30 ;  /* 0x0000001e2f1a7220 */ /* 0x040fe20000400000 */
[----:B------:R-:W-:Y:S01]  /*66c0*/  FMUL R29, R47, R33 ;  /* 0x000000212f1d7220 */ /* 0x000fe20000400000 */
[--C-:B------:R-:W-:Y:S02]  /*66d0*/  HADD2.F32 R33, -RZ, R58.reuse.H0_H0 ;  /* 0x2000003aff217230 */ /* 0x100fe40000004100 */
[----:B------:R-:W-:Y:S01]  /*66e0*/  FFMA R3, R49, R52, R3 ;  /* 0x0000003431037223 */ /* 0x000fe20000000003 */
[C---:B------:R-:W-:Y:S01]  /*66f0*/  FMUL R7, R47.reuse, R7 ;  /* 0x000000072f077220 */ /* 0x040fe20000400000 */
[----:B------:R-:W-:Y:S01]  /*6700*/  FMUL R30, R47, R34 ;  /* 0x000000222f1e7220 */ /* 0x000fe20000400000 */
[----:B------:R-:W-:Y:S01]  /*6710*/  HADD2.F32 R34, -RZ, R58.H1_H1 ;  /* 0x3000003aff227230 */ /* 0x000fe20000004100 */
[----:B------:R-:W-:Y:S01]  /*6720*/  F2FP.F16.F32.PACK_AB R52, R2, R0 ;  /* 0x000000000234723e */ /* 0x000fe200000000ff */
[--C-:B------:R-:W-:Y:S02]  /*6730*/  HADD2.F32 R0, -RZ, R59.reuse.H0_H0 ;  /* 0x2000003bff007230 */ /* 0x100fe40000004100 */
[C---:B------:R-:W-:Y:S01]  /*6740*/  FFMA R7, R49.reuse, R32, R7 ;  /* 0x0000002031077223 */ /* 0x040fe20000000007 */
[----:B------:R-:W-:Y:S02]  /*6750*/  HADD2.F32 R2, -RZ, R59.H1_H1 ;  /* 0x3000003bff027230 */ /* 0x000fe40000004100 */
[C---:B------:R-:W-:Y:S01]  /*6760*/  FFMA R4, R49.reuse, R33, R4 ;  /* 0x0000002131047223 */ /* 0x040fe20000000004 */
[C---:B------:R-:W-:Y:S01]  /*6770*/  FFMA R5, R49.reuse, R34, R5 ;  /* 0x0000002231057223 */ /* 0x040fe20000000005 */
[----:B------:R-:W-:Y:S01]  /*6780*/  FFMA R6, R49, R0, R6 ;  /* 0x0000000031067223 */ /* 0x000fe20000000006 */
[--C-:B------:R-:W-:Y:S02]  /*6790*/  HADD2.F32 R0, -RZ, R64.reuse.H0_H0 ;  /* 0x20000040ff007230 */ /* 0x100fe40000004100 */
[----:B------:R-:W-:Y:S01]  /*67a0*/  FMUL R11, R47, R11 ;  /* 0x0000000b2f0b7220 */ /* 0x000fe20000400000 */
[----:B------:R-:W-:Y:S01]  /*67b0*/  F2FP.F16.F32.PACK_AB R53, R7, R3 ;  /* 0x000000030735723e */ /* 0x000fe200000000ff */
[--C-:B------:R-:W-:Y:S02]  /*67c0*/  HADD2.F32 R3, -RZ, R65.reuse.H0_H0 ;  /* 0x20000041ff037230 */ /* 0x100fe40000004100 */
[----:B------:R-:W-:Y:S01]  /*67d0*/  FMUL R15, R47, R15 ;  /* 0x0000000f2f0f7220 */ /* 0x000fe20000400000 */
[C---:B------:R-:W-:Y:S01]  /*67e0*/  FFMA R11, R49.reuse, R2, R11 ;  /* 0x00000002310b7223 */ /* 0x040fe2000000000b */
[----:B------:R-:W-:Y:S02]  /*67f0*/  HADD2.F32 R2, -RZ, R64.H1_H1 ;  /* 0x30000040ff027230 */ /* 0x000fe40000004100 */
[----:B------:R-:W-:Y:S01]  /*6800*/  FFMA R8, R49, R0, R8 ;  /* 0x0000000031087223 */ /* 0x000fe20000000008 */
[----:B------:R-:W-:Y:S02]  /*6810*/  HADD2.F32 R0, -RZ, R65.H1_H1 ;  /* 0x30000041ff007230 */ /* 0x000fe40000004100 */
[C---:B------:R-:W-:Y:S01]  /*6820*/  FMUL R19, R47.reuse, R19 ;  /* 0x000000132f137220 */ /* 0x040fe20000400000 */
[----:B------:R-:W-:Y:S01]  /*6830*/  FMUL R23, R47, R23 ;  /* 0x000000172f177220 */ /* 0x000fe20000400000 */
[C---:B------:R-:W-:Y:S01]  /*6840*/  FFMA R9, R49.reuse, R2, R9 ;  /* 0x0000000231097223 */ /* 0x040fe20000000009 */
[C---:B------:R-:W-:Y:S01]  /*6850*/  FFMA R10, R49.reuse, R3, R10 ;  /* 0x00000003310a7223 */ /* 0x040fe2000000000a */
[----:B------:R-:W-:Y:S01]  /*6860*/  FFMA R15, R49, R0, R15 ;  /* 0x00000000310f7223 */ /* 0x000fe2000000000f */
[--C-:B------:R-:W-:Y:S02]  /*6870*/  HADD2.F32 R2, -RZ, R66.reuse.H0_H0 ;  /* 0x20000042ff027230 */ /* 0x100fe40000004100 */
[----:B------:R-:W-:Y:S01]  /*6880*/  FMUL R27, R47, R27 ;  /* 0x0000001b2f1b7220 */ /* 0x000fe20000400000 */
[----:B------:R-:W-:Y:S01]  /*6890*/  HADD2.F32 R0, -RZ, R66.H1_H1 ;  /* 0x30000042ff007230 */ /* 0x000fe20000004100 */
[----:B------:R-:W-:Y:S01]  /*68a0*/  F2FP.F16.F32.PACK_AB R54, R5, R4 ;  /* 0x000000040536723e */ /* 0x000fe200000000ff */
[--C-:B------:R-:W-:Y:S02]  /*68b0*/  HADD2.F32 R3, -RZ, R67.reuse.H0_H0 ;  /* 0x20000043ff037230 */ /* 0x100fe40000004100 */
[C---:B------:R-:W-:Y:S01]  /*68c0*/  FFMA R12, R49.reuse, R2, R12 ;  /* 0x00000002310c7223 */ /* 0x040fe2000000000c */
[--C-:B------:R-:W-:Y:S02]  /*68d0*/  HADD2.F32 R2, -RZ, R72.reuse.H0_H0 ;  /* 0x20000048ff027230 */ /* 0x100fe40000004100 */
[C---:B------:R-:W-:Y:S01]  /*68e0*/  FFMA R13, R49.reuse, R0, R13 ;  /* 0x00000000310d7223 */ /* 0x040fe2000000000d */
[----:B------:R-:W-:Y:S02]  /*68f0*/  HADD2.F32 R0, -RZ, R67.H1_H1 ;  /* 0x30000043ff007230 */ /* 0x000fe40000004100 */
[----:B------:R-:W-:Y:S01]  /*6900*/  FFMA R14, R49, R3, R14 ;  /* 0x00000003310e7223 */ /* 0x000fe2000000000e */
[----:B------:R-:W-:Y:S01]  /*6910*/  HADD2.F32 R3, -RZ, R72.H1_H1 ;  /* 0x30000048ff037230 */ /* 0x000fe20000004100 */
[----:B------:R-:W-:Y:S01]  /*6920*/  F2FP.F16.F32.PACK_AB R55, R11, R6 ;  /* 0x000000060b37723e */ /* 0x000fe200000000ff */
[----:B------:R-:W-:Y:S01]  /*6930*/  FMUL R31, R47, R31 ;  /* 0x0000001f2f1f7220 */ /* 0x000fe20000400000 */
[C---:B------:R-:W-:Y:S01]  /*6940*/  FFMA R19, R49.reuse, R0, R19 ;  /* 0x0000000031137223 */ /* 0x040fe20000000013 */
[--C-:B------:R-:W-:Y:S02]  /*6950*/  HADD2.F32 R0, -RZ, R73.reuse.H0_H0 ;  /* 0x20000049ff007230 */ /* 0x100fe40000004100 */
[C---:B------:R-:W-:Y:S01]  /*6960*/  FFMA R16, R49.reuse, R2, R16 ;  /* 0x0000000231107223 */ /* 0x040fe20000000010 */
[----:B------:R1:W-:Y:S01]  /*6970*/  STS.128 [R63], R52 ;  /* 0x000000343f007388 */ /* 0x0003e20000000c00 */
[C---:B------:R-:W-:Y:S01]  /*6980*/  FFMA R17, R49.reuse, R3, R17 ;  /* 0x0000000331117223 */ /* 0x040fe20000000011 */
[----:B------:R-:W-:Y:S02]  /*6990*/  HADD2.F32 R2, -RZ, R73.H1_H1 ;  /* 0x30000049ff027230 */ /* 0x000fe40000004100 */
[----:B------:R-:W-:Y:S01]  /*69a0*/  FFMA R18, R49, R0, R18 ;  /* 0x0000000031127223 */ /* 0x000fe20000000012 */
[--C-:B------:R-:W-:Y:S01]  /*69b0*/  HADD2.F32 R0, -RZ, R74.reuse.H0_H0 ;  /* 0x2000004aff007230 */ /* 0x100fe20000004100 */
[----:B------:R-:W-:Y:S01]  /*69c0*/  F2FP.F16.F32.PACK_AB R8, R9, R8 ;  /* 0x000000080908723e */ /* 0x000fe200000000ff */
[--C-:B------:R-:W-:Y:S02]  /*69d0*/  HADD2.F32 R3, -RZ, R75.reuse.H0_H0 ;  /* 0x2000004bff037230 */ /* 0x100fe40000004100 */
[C---:B------:R-:W-:Y:S01]  /*69e0*/  FFMA R23, R49.reuse, R2, R23 ;  /* 0x0000000231177223 */ /* 0x040fe20000000017 */
[----:B------:R-:W-:Y:S02]  /*69f0*/  HADD2.F32 R2, -RZ, R74.H1_H1 ;  /* 0x3000004aff027230 */ /* 0x000fe40000004100 */
[----:B------:R-:W-:Y:S01]  /*6a00*/  FFMA R20, R49, R0, R20 ;  /* 0x0000000031147223 */ /* 0x000fe20000000014 */
[----:B------:R-:W-:Y:S01]  /*6a10*/  HADD2.F32 R0, -RZ, R75.H1_H1 ;  /* 0x3000004bff007230 */ /* 0x000fe20000004100 */
[----:B------:R-:W-:Y:S01]  /*6a20*/  F2FP.F16.F32.PACK_AB R9, R15, R10 ;  /* 0x0000000a0f09723e */ /* 0x000fe200000000ff */
[----:B------:R-:W-:Y:S02]  /*6a30*/  HADD2.F32 R4, -RZ, R83.H0_H0 ;  /* 0x20000053ff047230 */ /* 0x000fe40000004100 */
[C---:B------:R-:W-:Y:S01]  /*6a40*/  FFMA R21, R49.reuse, R2, R21 ;  /* 0x0000000231157223 */ /* 0x040fe20000000015 */
[C---:B------:R-:W-:Y:S01]  /*6a50*/  FFMA R22, R49.reuse, R3, R22 ;  /* 0x0000000331167223 */ /* 0x040fe20000000016 */
[----:B------:R-:W-:Y:S01]  /*6a60*/  FFMA R27, R49, R0, R27 ;  /* 0x00000000311b7223 */ /* 0x000fe2000000001b */
[--C-:B------:R-:W-:Y:S01]  /*6a70*/  HADD2.F32 R2, -RZ, R80.reuse.H0_H0 ;  /* 0x20000050ff027230 */ /* 0x100fe20000004100 */
[----:B------:R-:W-:Y:S01]  /*6a80*/  F2FP.F16.F32.PACK_AB R10, R13, R12 ;  /* 0x0000000c0d0a723e */ /* 0x000fe200000000ff */
[----:B------:R-:W-:Y:S01]  /*6a90*/  HADD2.F32 R0, -RZ, R80.H1_H1 ;  /* 0x30000050ff007230 */ /* 0x000fe20000004100 */
[----:B------:R-:W-:Y:S01]  /*6aa0*/  F2FP.F16.F32.PACK_AB R11, R19, R14 ;  /* 0x0000000e130b723e */ /* 0x000fe200000000ff */
[--C-:B------:R-:W-:Y:S02]  /*6ab0*/  HADD2.F32 R3, -RZ, R81.reuse.H0_H0 ;  /* 0x20000051ff037230 */ /* 0x100fe40000004100 */
[C---:B------:R-:W-:Y:S01]  /*6ac0*/  FFMA R24, R49.reuse, R2, R24 ;  /* 0x0000000231187223 */ /* 0x040fe20000000018 */
[--C-:B------:R-:W-:Y:S02]  /*6ad0*/  HADD2.F32 R2, -RZ, R82.reuse.H0_H0 ;  /* 0x20000052ff027230 */ /* 0x100fe40000004100 */
[C---:B------:R-:W-:Y:S01]  /*6ae0*/  FFMA R25, R49.reuse, R0, R25 ;  /* 0x0000000031197223 */ /* 0x040fe20000000019 */
[----:B------:R1:W-:Y:S01]  /*6af0*/  STS.128 [R62+0x10], R8 ;  /* 0x000010083e007388 */ /* 0x0003e20000000c00 */
[----:B------:R-:W-:Y:S02]  /*6b00*/  HADD2.F32 R0, -RZ, R81.H1_H1 ;  /* 0x30000051ff007230 */ /* 0x000fe40000004100 */
[----:B------:R-:W-:Y:S01]  /*6b10*/  FFMA R26, R49, R3, R26 ;  /* 0x00000003311a7223 */ /* 0x000fe2000000001a */
[----:B------:R-:W-:Y:S01]  /*6b20*/  HADD2.F32 R3, -RZ, R82.H1_H1 ;  /* 0x30000052ff037230 */ /* 0x000fe20000004100 */
[----:B------:R-:W-:Y:S01]  /*6b30*/  F2FP.F16.F32.PACK_AB R16, R17, R16 ;  /* 0x000000101110723e */ /* 0x000fe200000000ff */
[----:B------:R-:W-:Y:S01]  /*6b40*/  HADD2.F32 R5, -RZ, R83.H1_H1 ;  /* 0x30000053ff057230 */ /* 0x000fe20000004100 */
[----:B------:R-:W-:Y:S01]  /*6b50*/  F2FP.F16.F32.PACK_AB R17, R23, R18 ;  /* 0x000000121711723e */ /* 0x000fe200000000ff */
[----:B------:R-:W-:Y:S01]  /*6b60*/  FFMA R31, R49, R0, R31 ;  /* 0x00000000311f7223 */ /* 0x000fe2000000001f */
[----:B------:R-:W-:Y:S01]  /*6b70*/  FMUL R35, R47, R35 ;  /* 0x000000232f237220 */ /* 0x000fe20000400000 */
[----:B------:R-:W-:Y:S01]  /*6b80*/  F2FP.F16.F32.PACK_AB R18, R21, R20 ;  /* 0x000000141512723e */ /* 0x000fe200000000ff */
[----:B------:R-:W-:Y:S01]  /*6b90*/  FFMA R28, R49, R2, R28 ;  /* 0x00000002311c7223 */ /* 0x000fe2000000001c */
[----:B------:R-:W-:Y:S01]  /*6ba0*/  F2FP.F16.F32.PACK_AB R19, R27, R22 ;  /* 0x000000161b13723e */ /* 0x000fe200000000ff */
[C---:B------:R-:W-:Y:S01]  /*6bb0*/  FFMA R29, R49.reuse, R3, R29 ;  /* 0x00000003311d7223 */ /* 0x040fe2000000001d */
[C---:B------:R-:W-:Y:S01]  /*6bc0*/  FFMA R30, R49.reuse, R4, R30 ;  /* 0x00000004311e7223 */ /* 0x040fe2000000001e */
[----:B------:R-:W-:Y:S01]  /*6bd0*/  FFMA R35, R49, R5, R35 ;  /* 0x0000000531237223 */ /* 0x000fe20000000023 */
[----:B------:R-:W-:Y:S01]  /*6be0*/  F2FP.F16.F32.PACK_AB R24, R25, R24 ;  /* 0x000000181918723e */ /* 0x000fe200000000ff */
[----:B------:R1:W-:Y:S01]  /*6bf0*/  STS.128 [R61+0x20], R16 ;  /* 0x000020103d007388 */ /* 0x0003e20000000c00 */
[----:B------:R-:W-:Y:S02]  /*6c00*/  F2FP.F16.F32.PACK_AB R25, R31, R26 ;  /* 0x0000001a1f19723e */ /* 0x000fe400000000ff */
[----:B------:R-:W-:Y:S02]  /*6c10*/  F2FP.F16.F32.PACK_AB R26, R29, R28 ;  /* 0x0000001c1d1a723e */ /* 0x000fe400000000ff */
[----:B------:R-:W-:Y:S05]  /*6c20*/  F2FP.F16.F32.PACK_AB R27, R35, R30 ;  /* 0x0000001e231b723e */ /* 0x000fea00000000ff */
[----:B------:R1:W-:Y:S01]  /*6c30*/  STS.128 [R60+0x10], R24 ;  /* 0x000010183c007388 */ /* 0x0003e20000000c00 */
[----:B------:R-:W-:Y:S01]  /*6c40*/  @!PT LDS RZ, [RZ] ;  /* 0x00000000fffff984 */ /* 0x000fe20000000800 */
[----:B------:R-:W-:Y:S01]  /*6c50*/  @!PT LDS RZ, [RZ] ;  /* 0x00000000fffff984 */ /* 0x000fe20000000800 */
[----:B------:R-:W-:Y:S01]  /*6c60*/  @!PT LDS RZ, [RZ] ;  /* 0x00000000fffff984 */ /* 0x000fe20000000800 */
[----:B------:R-:W-:Y:S01]  /*6c70*/  @!PT LDS RZ, [RZ] ;  /* 0x00000000fffff984 */ /* 0x000fe20000000800 */
[----:B------:R2:W-:Y:S07]  /*6c80*/  MEMBAR.ALL.CTA ;  /* 0x0000000000007992 */ /* 0x0005ee0000008000 */
[----:B--2---:R-:W2:Y:S02]  /*6c90*/  FENCE.VIEW.ASYNC.S ;  /* 0x00000000000073c6 */ /* 0x004ea40000000000 */
[----:B--2---:R-:W-:Y:S06]  /*6ca0*/  BAR.SYNC.DEFER_BLOCKING 0x1, 0x80 ;  /* 0x0042000000007b1d */ /* 0x004fec0000010000 */
[----:B------:R-:W-:Y:S05]  /*6cb0*/  @P0 BRA `(.L_x_112) ;  /* 0x00000000001c0947 */ /* 0x000fea0003800000 */
[----:B------:R-:W-:Y:S01]  /*6cc0*/  R2UR UR4, R68 ;  /* 0x00000000440472ca */ /* 0x000fe200000e0000 */
[----:B------:R-:W-:Y:S01]  /*6cd0*/  UIADD3 UR6, UP0, UPT, UR54, 0x680, URZ ;  /* 0x0000068036067890 */ /* 0x000fe2000ff1e0ff */
[----:B------:R-:W-:Y:S03]  /*6ce0*/  UMOV UR43, UR36 ;  /* 0x00000024002b7c82 */ /* 0x000fe60008000000 */
[----:B------:R-:W-:Y:S08]  /*6cf0*/  UIADD3.X UR7, UPT, UPT, URZ, UR55, URZ, UP0, !UPT ;  /* 0x00000037ff077290 */ /* 0x000ff000087fe4ff */
[----:B------:R-:W-:Y:S09]  /*6d00*/  UIADD3 UR40, UPT, UPT, UR48, 0x200, UR4 ;  /* 0x0000020030287890 */ /* 0x000ff2000fffe004 */
[----:B------:R2:W-:Y:S02]  /*6d10*/  UTMASTG.3D [UR40], [UR6] ;  /* 0x00000028060073b5 */ /* 0x0005e40008010000 */
[----:B--2---:R0:W-:Y:S02]  /*6d20*/  UTMACMDFLUSH ;  /* 0x00000000000079b7 */ /* 0x0041e40000000000 */
.L_x_112:
[----:B------:R-:W-:Y:S05]  /*6d30*/  BSYNC.RECONVERGENT B0 ;  /* 0x0000000000007941 */ /* 0x000fea0003800200 */
.L_x_111:
[----:B------:R-:W-:Y:S01]  /*6d40*/  UIADD3 UR40, UPT, UPT, UR56, 0x1, URZ ;  /* 0x0000000138287890 */ /* 0x000fe2000fffe0ff */
[----:B------:R-:W-:Y:S03]  /*6d50*/  BSSY.RECONVERGENT B0, `(.L_x_113) ;  /* 0x0000005000007945 */ /* 0x000fe60003800200 */
[----:B------:R-:W-:Y:S04]  /*6d60*/  UISETP.NE.AND UP0, UPT, UR40, 0x3, UPT ;  /* 0x000000032800788c */ /* 0x000fe8000bf05270 */
[----:B------:R-:W-:Y:S01]  /*6d70*/  USEL UR43, UR40, URZ, UP0 ;  /* 0x000000ff282b7287 */ /* 0x000fe20008000000 */
[----:B------:R-:W-:Y:S11]  /*6d80*/  @P0 BRA `(.L_x_114) ;  /* 0x0000000000040947 */ /* 0x000ff60003800000 */
[----:B------:R-:W-:Y:S04]  /*6d90*/  DEPBAR.LE SB0, 0x1 ;  /* 0x000080400000791a */ /* 0x000fe80000000000 */
.L_x_114:
[----:B------:R-:W-:Y:S05]  /*6da0*/  BSYNC.RECONVERGENT B0 ;  /* 0x0000000000007941 */ /* 0x000fea0003800200 */
.L_x_113:
[----:B------:R-:W-:Y:S01]  /*6db0*/  BAR.SYNC.DEFER_BLOCKING 0x1, 0x80 ;  /* 0x0042000000007b1d */ /* 0x000fe20000010000 */
[----:B------:R-:W-:Y:S01]  /*6dc0*/  ISETP.NE.AND P1, PT, R109, RZ, PT ;  /* 0x000000ff6d00720c */ /* 0x000fe20003f25270 */
[----:B------:R-:W-:Y:S01]  /*6dd0*/  UISETP.NE.AND UP0, UPT, UR50, URZ, UPT ;  /* 0x000000ff3200728c */ /* 0x000fe2000bf05270 */
[----:B------:R-:W-:Y:S11]  /*6de0*/  LEA R2, R69, UR48, 0x3 ;  /* 0x0000003045027c11 */ /* 0x000ff6000f8e18ff */
[----:B------:R-:W-:Y:S01]  /*6df0*/  @P1 SHF.L.U32 R3, R71, 0x1f, RZ ;  /* 0x0000001f47031819 */ /* 0x000fe200000006ff */
[----:B------:R-:W-:Y:S06]  /*6e00*/  BRA.U !UP0, `(.L_x_115) ;  /* 0x0000000108247547 */ /* 0x000fec000b800000 */
[----:B------:R-:W-:Y:S01]  /*6e10*/  IMAD.U32 R4, RZ, RZ, UR49 ;  /* 0x00000031ff047e24 */ /* 0x000fe2000f8e00ff */
[----:B------:R-:W-:Y:S01]  /*6e20*/  MOV R0, UR37 ;  /* 0x0000002500007c02 */ /* 0x000fe20008000f00 */
[----:B------:R-:W-:Y:S03]  /*6e30*/  UIADD3 UR49, UPT, UPT, UR49, 0x1, URZ ;  /* 0x0000000131317890 */ /* 0x000fe6000fffe0ff */
[----:B------:R-:W-:Y:S01]  /*6e40*/  @P1 LEA R4, R4, UR48, 0x3 ;  /* 0x0000003004041c11 */ /* 0x000fe2000f8e18ff */
[----:B------:R-:W-:Y:S04]  /*6e50*/  UISETP.NE.AND UP0, UPT, UR49, 0x3, UPT ;  /* 0x000000033100788c */ /* 0x000fe8000bf05270 */
[----:B------:R-:W-:Y:S01]  /*6e60*/  @P1 VIADD R4, R4, 0x48 ;  /* 0x0000004804041836 */ /* 0x000fe20000000000 */
[----:B------:R-:W-:Y:S04]  /*6e70*/  USEL UR49, UR49, URZ, UP0 ;  /* 0x000000ff31317287 */ /* 0x000fe80008000000 */
[----:B------:R-:W-:Y:S04]  /*6e80*/  @P1 PRMT R0, R0, 0x654, R4 ;  /* 0x0000065400001816 */ /* 0x000fe80000000004 */
[----:B------:R2:W-:Y:S04]  /*6e90*/  @P1 SYNCS.ARRIVE.TRANS64.RED.A1T0 RZ, [R0+URZ], RZ ;  /* 0x000000ff00ff19a7 */ /* 0x0005e800081004ff */
.L_x_115:
[----:B------:R-:W4:Y:S01]  /*6ea0*/  @P1 SYNCS.PHASECHK.TRANS64.TRYWAIT P0, [R2+URZ+0x30], R3 ;  /* 0x00003003020015a7 */ /* 0x000f2200080011ff */
[----:B------:R-:W-:Y:S01]  /*6eb0*/  BSSY B1, `(.L_x_116) ;  /* 0x0000015000017945 */ /* 0x000fe20003800000 */
[----:B----4-:R-:W-:Y:S03]  /*6ec0*/  @P1 SEL R70, RZ, 0x1, !P0 ;  /* 0x00000001ff461807 */ /* 0x010fe60004000000 */
[----:B------:R-:W-:Y:S05]  /*6ed0*/  @!P1 BRA `(.L_x_117) ;  /* 0x0000000000489947 */ /* 0x000fea0003800000 */
[----:B------:R-:W-:Y:S01]  /*6ee0*/  ISETP.NE.AND P1, PT, R76, RZ, PT ;  /* 0x000000ff4c00720c */ /* 0x000fe20003f25270 */
[----:B------:R-:W-:Y:S01]  /*6ef0*/  BSSY B0, `(.L_x_118) ;  /* 0x000000a000007945 */ /* 0x000fe20003800000 */
[----:B------:R-:W-:Y:S11]  /*6f00*/  ISETP.NE.AND P0, PT, R70, RZ, PT ;  /* 0x000000ff4600720c */ /* 0x000ff60003f05270 */
[----:B------:R-:W-:Y:S04]  /*6f10*/  @P1 IMAD R69, R69, 0x2000, R103 ;  /* 0x0000200045451824 */ /* 0x000fe800078e0267 */
[----:B------:R-:W-:Y:S01]  /*6f20*/  @P1 IMAD.IADD R4, R111, 0x1, R69 ;  /* 0x000000016f041824 */ /* 0x000fe200078e0245 */
[----:B------:R-:W-:Y:S03]  /*6f30*/  @P1 IADD3 R3, PT, PT, R110, R69, RZ ;  /* 0x000000456e031210 */ /* 0x000fe60007ffe0ff */
[----:B--2---:R-:W-:Y:S01]  /*6f40*/  @P1 IMAD.IADD R0, R102, 0x1, R4 ;  /* 0x0000000166001824 */ /* 0x004fe200078e0204 */
[----:B------:R-:W-:Y:S06]  /*6f50*/  @P0 BRA `(.L_x_119) ;  /* 0x00000000000c0947 */ /* 0x000fec0003800000 */
[----:B------:R-:W-:Y:S04]  /*6f60*/  SHF.L.U32 R71, R71, 0x1f, RZ ;  /* 0x0000001f47477819 */ /* 0x000fe800000006ff */
[----:B------:R-:W2:Y:S02]  /*6f70*/  SYNCS.PHASECHK.TRANS64.TRYWAIT P0, [R2+URZ+0x30], R71 ;  /* 0x00003047020075a7 */ /* 0x000ea400080011ff */
[----:B--2---:R-:W-:Y:S05]  /*6f80*/  @!P0 BRA `(.L_x_120) ;  /* 0x00000018005c8947 */ /* 0x004fea0003800000 */
.L_x_119:
[----:B------:R-:W-:Y:S05]  /*6f90*/  BSYNC B0 ;  /* 0x0000000000007941 */ /* 0x000fea0003800000 */
.L_x_118:
[----:B------:R-:W-:Y:S11]  /*6fa0*/  ISETP.NE.AND P0, PT, R76, RZ, PT ;  /* 0x000000ff4c00720c */ /* 0x000ff60003f05270 */
[----:B------:R-:W-:Y:S02]  /*6fb0*/  @!UPT UIADD3 URZ, UPT, UPT, URZ, URZ, URZ ;  /* 0x000000fffffff290 */ /* 0x000fe4000fffe0ff */
[----:B------:R4:W1:Y:S04]  /*6fc0*/  @P0 LDS.128 R56, [R69] ;  /* 0x0000000045380984 */ /* 0x0008680000000c00 */
[----:B------:R4:W1:Y:S04]  /*6fd0*/  @P0 LDS.128 R72, [R3+0x20] ;  /* 0x0000200003480984 */ /* 0x0008680000000c00 */
[----:B------:R4:W1:Y:S04]  /*6fe0*/  @P0 LDS.128 R64, [R4+0x10] ;  /* 0x0000100004400984 */ /* 0x0008680000000c00 */
[----:B------:R4:W1:Y:S02]  /*6ff0*/  @P0 LDS.128 R80, [R0+0x10] ;  /* 0x0000100000500984 */ /* 0x0008640000000c00 */
.L_x_117:
[----:B------:R-:W-:Y:S05]  /*7000*/  BSYNC B1 ;  /* 0x0000000000017941 */ /* 0x000fea0003800000 */
.L_x_116:
[----:B--2-4-:R-:W-:Y:S05]  /*7010*/  VIADD R0, R48, 0x20 ;  /* 0x0000002030007836 */ /* 0x014fea0000000000 */
[----:B------:R-:W-:Y:S04]  /*7020*/  SHF.R.U32.HI R0, RZ, 0x15, R0 ;  /* 0x00000015ff007819 */ /* 0x000fe80000011600 */
[----:B------:R-:W-:Y:S11]  /*7030*/  LOP3.LUT P0, RZ, R0, 0x3, R96, 0x48, !PT ;  /* 0x0000000300ff7812 */ /* 0x000ff60007804860 */
[----:B------:R-:W-:Y:S02]  /*7040*/  @!UPT UIADD3 URZ, UPT, UPT, URZ, URZ, URZ ;  /* 0x000000fffffff290 */ /* 0x000fe4000fffe0ff */
[----:B------:R-:W-:Y:S05]  /*7050*/  @!P0 BRA `(.L_x_121) ;  /* 0x0000000000408947 */ /* 0x000fea0003800000 */
[----:B------:R-:W2:Y:S01]  /*7060*/  LDCU.64 UR8, c[0x4][0x70] ;  /* 0x01000e00ff0877ac */ /* 0x000ea20008000a00 */
[----:B------:R-:W-:Y:S01]  /*7070*/  MOV R3, 0x0 ;  /* 0x0000000000037802 */ /* 0x000fe20000000f00 */
[----:B------:R-:W-:Y:S02]  /*7080*/  HFMA2 R12, -RZ, RZ, 0, 5.9604644775390625e-08 ;  /* 0x00000001ff0c7431 */ /* 0x000fe400000001ff */
[----:B-1----:R-:W-:Y:S02]  /*7090*/  IMAD.MOV.U32 R8, RZ, RZ, 0x192 ;  /* 0x00000192ff087424 */ /* 0x002fe400078e00ff */
[----:B------:R-:W-:Y:S01]  /*70a0*/  IMAD.MOV.U32 R13, RZ, RZ, RZ ;  /* 0x000000ffff0d7224 */ /* 0x000fe200078e00ff */
[----:B------:R-:W1:Y:S01]  /*70b0*/  LDCU.64 UR6, c[0x4][0x78] ;  /* 0x01000f00ff0677ac */ /* 0x000e620008000a00 */
[----:B------:R-:W4:Y:S01]  /*70c0*/  LDC.64 R2, c[0x4][R3] ;  /* 0x0100000003027b82 */ /* 0x000f220000000a00 */
[----:B------:R-:W5:Y:S01]  /*70d0*/  LDCU.64 UR4, c[0x4][0x10] ;  /* 0x01000200ff0477ac */ /* 0x000f620008000a00 */
[----:B--2---:R-:W-:Y:S01]  /*70e0*/  MOV R5, UR9 ;  /* 0x0000000900057c02 */ /* 0x004fe20008000f00 */
[----:B------:R-:W-:Y:S01]  /*70f0*/  IMAD.U32 R4, RZ, RZ, UR8 ;  /* 0x00000008ff047e24 */ /* 0x000fe2000f8e00ff */
[----:B-1----:R-:W-:Y:S01]  /*7100*/  MOV R7, UR7 ;  /* 0x0000000700077c02 */ /* 0x002fe20008000f00 */
[----:B------:R-:W-:Y:S01]  /*7110*/  IMAD.U32 R6, RZ, RZ, UR6 ;  /* 0x00000006ff067e24 */ /* 0x000fe2000f8e00ff */
[----:B-----5:R-:W-:Y:S01]  /*7120*/  MOV R11, UR5 ;  /* 0x00000005000b7c02 */ /* 0x020fe20008000f00 */
[----:B------:R-:W-:Y:S02]  /*7130*/  IMAD.U32 R10, RZ, RZ, UR4 ;  /* 0x00000004ff0a7e24 */ /* 0x000fe4000f8e00ff */
[----:B------:R-:W-:Y:S07]  /*7140*/  LEPC R20, `(.L_x_121) ;  /* 0x000000001014794e */ /* 0x000fee0000000000 */
[----:B---34-:R-:W-:Y:S05]  /*7150*/  CALL.ABS.NOINC R2 ;  /* 0x0000000002007343 */ /* 0x018fea0003c00000 */
.L_x_121:
[----:B------:R-:W-:Y:S01]  /*7160*/  ISETP.NE.AND P0, PT, R104, RZ, PT ;  /* 0x000000ff6800720c */ /* 0x000fe20003f05270 */
[----:B------:R-:W-:Y:S05]  /*7170*/  WARPSYNC.ALL ;  /* 0x0000000000007948 */ /* 0x000fea0003800000 */
[----:B------:R-:W-:Y:S01]  /*7180*/  R2UR UR4, R48 ;  /* 0x00000000300472ca */ /* 0x000fe200000e0000 */
[----:B------:R-:W-:Y:S01]  /*7190*/  USHF.L.U32 UR8, UR43, 0xd, URZ ;  /* 0x0000000d2b087899 */ /* 0x000fe200080006ff */
[--C-:B-1----:R-:W-:Y:S01]  /*71a0*/  HADD2.F32 R48, -RZ, R56.reuse.H0_H0 ;  /* 0x20000038ff307230 */ /* 0x102fe20000004100 */
[----:B------:R-:W-:Y:S01]  /*71b0*/  IADD3 R106, PT, PT, R106, 0xb0, RZ ;  /* 0x000000b06a6a7810 */ /* 0x000fe20007ffe0ff */
[----:B------:R-:W-:Y:S01]  /*71c0*/  HADD2.F32 R50, -RZ, R56.H1_H1 ;  /* 0x30000038ff327230 */ /* 0x000fe20000004100 */
[----:B------:R-:W-:Y:S01]  /*71d0*/  BSSY.RECONVERGENT B0, `(.L_x_122) ;  /* 0x000008b000007945 */ /* 0x000fe20003800200 */
[--C-:B------:R-:W-:Y:S01]  /*71e0*/  HADD2.F32 R51, -RZ, R57.reuse.H0_H0 ;  /* 0x20000039ff337230 */ /* 0x100fe20000004100 */
[----:B------:R-:W-:Y:S01]  /*71f0*/  IADD3 R0, PT, PT, R103, UR8, RZ ;  /* 0x0000000867007c10 */ /* 0x000fe2000fffe0ff */
[----:B------:R-:W-:Y:S01]  /*7200*/  HADD2.F32 R52, -RZ, R57.H1_H1 ;  /* 0x30000039ff347230 */ /* 0x000fe20000004100 */
[----:B------:R-:W-:Y:S01]  /*7210*/  LOP3.LUT R106, R106, 0xfefffff8, RZ, 0xc0, !PT ;  /* 0xfefffff86a6a7812 */ /* 0x000fe200078ec0ff */
[--C-:B------:R-:W-:Y:S01]  /*7220*/  HADD2.F32 R53, -RZ, R58.reuse.H0_H0 ;  /* 0x2000003aff357230 */ /* 0x100fe20000004100 */
[-C--:B------:R-:W-:Y:S01]  /*7230*/  IADD3 R111, PT, PT, R111, R0.reuse, RZ ;  /* 0x000000006f6f7210 */ /* 0x080fe20007ffe0ff */
[----:B------:R-:W-:Y:S01]  /*7240*/  HADD2.F32 R54, -RZ, R58.H1_H1 ;  /* 0x3000003aff367230 */ /* 0x000fe20000004100 */
[----:B------:R-:W1:Y:S01]  /*7250*/  LDTM.x32 R4, tmem[UR4+0x20] ;  /* 0x00002004000479ee */ /* 0x000e6200082c0000 */
[----:B------:R-:W-:Y:S01]  /*7260*/  NOP ;  /* 0x0000000000007918 */ /* 0x000fe20000000000 */
[----:B-1----:R1:W-:Y:S01]  /*7270*/  SYNCS.ARRIVE.TRANS64.RED.A1T0 RZ, [R106+URZ], RZ ;  /* 0x000000ff6aff79a7 */ /* 0x0023e200081004ff */
[----:B------:R-:W-:Y:S01]  /*7280*/  IADD3 R110, PT, PT, R110, R0, RZ ;  /* 0x000000006e6e7210 */ /* 0x000fe20007ffe0ff */
[--C-:B------:R-:W-:Y:S02]  /*7290*/  HADD2.F32 R55, -RZ, R59.reuse.H0_H0 ;  /* 0x2000003bff377230 */ /* 0x100fe40000004100 */
[----:B------:R-:W-:Y:S02]  /*72a0*/  HADD2.F32 R56, -RZ, R59.H1_H1 ;  /* 0x3000003bff387230 */ /* 0x000fe40000004100 */
[--C-:B------:R-:W-:Y:S02]  /*72b0*/  HADD2.F32 R57, -RZ, R64.reuse.H0_H0 ;  /* 0x20000040ff397230 */ /* 0x100fe40000004100 */
[----:B------:R-:W-:Y:S02]  /*72c0*/  HADD2.F32 R58, -RZ, R64.H1_H1 ;  /* 0x30000040ff3a7230 */ /* 0x000fe40000004100 */
[--C-:B------:R-:W-:Y:S02]  /*72d0*/  HADD2.F32 R59, -RZ, R65.reuse.H0_H0 ;  /* 0x20000041ff3b7230 */ /* 0x100fe40000004100 */
[----:B---3--:R-:W-:Y:S02]  /*72e0*/  HADD2.F32 R60, -RZ, R65.H1_H1 ;  /* 0x30000041ff3c7230 */ /* 0x008fe40000004100 */
[--C-:B------:R-:W-:Y:S02]  /*72f0*/  HADD2.F32 R61, -RZ, R66.reuse.H0_H0 ;  /* 0x20000042ff3d7230 */ /* 0x100fe40000004100 */
[----:B------:R-:W-:Y:S02]  /*7300*/  HADD2.F32 R62, -RZ, R66.H1_H1 ;  /* 0x30000042ff3e7230 */ /* 0x000fe40000004100 */
[--C-:B------:R-:W-:Y:S02]  /*7310*/  HADD2.F32 R63, -RZ, R67.reuse.H0_H0 ;  /* 0x20000043ff3f7230 */ /* 0x100fe40000004100 */
[----:B------:R-:W-:Y:S02]  /*7320*/  HADD2.F32 R64, -RZ, R67.H1_H1 ;  /* 0x30000043ff407230 */ /* 0x000fe40000004100 */
[C---:B------:R-:W-:Y:S01]  /*7330*/  FMUL R4, R47.reuse, R4 ;  /* 0x000000042f047220 */ /* 0x040fe20000400000 */
[C---:B------:R-:W-:Y:S01]  /*7340*/  FMUL R5, R47.reuse, R5 ;  /* 0x000000052f057220 */ /* 0x040fe20000400000 */
[C---:B------:R-:W-:Y:S01]  /*7350*/  FMUL R6, R47.reuse, R6 ;  /* 0x000000062f067220 */ /* 0x040fe20000400000 */
[----:B------:R-:W-:Y:S01]  /*7360*/  FMUL R7, R47, R7 ;  /* 0x000000072f077220 */ /* 0x000fe20000400000 */
[C---:B------:R-:W-:Y:S01]  /*7370*/  FFMA R4, R49.reuse, R48, R4 ;  /* 0x0000003031047223 */ /* 0x040fe20000000004 */
[C---:B------:R-:W-:Y:S01]  /*7380*/  FFMA R5, R49.reuse, R50, R5 ;  /* 0x0000003231057223 */ /* 0x040fe20000000005 */
[C---:B------:R-:W-:Y:S01]  /*7390*/  FFMA R6, R49.reuse, R51, R6 ;  /* 0x0000003331067223 */ /* 0x040fe20000000006 */
[----:B------:R-:W-:Y:S01]  /*73a0*/  FFMA R7, R49, R52, R7 ;  /* 0x0000003431077223 */ /* 0x000fe20000000007 */
[C---:B------:R-:W-:Y:S01]  /*73b0*/  FMUL R8, R47.reuse, R8 ;  /* 0x000000082f087220 */ /* 0x040fe20000400000 */
[----:B------:R-:W-:Y:S01]  /*73c0*/  FMUL R9, R47, R9 ;  /* 0x000000092f097220 */ /* 0x000fe20000400000 */
[----:B------:R-:W-:Y:S01]  /*73d0*/  F2FP.F16.F32.PACK_AB R4, R5, R4 ;  /* 0x000000040504723e */ /* 0x000fe200000000ff */
[----:B------:R-:W-:Y:S01]  /*73e0*/  FMUL R10, R47, R10 ;  /* 0x0000000a2f0a7220 */ /* 0x000fe20000400000 */
[----:B------:R-:W-:Y:S01]  /*73f0*/  F2FP.F16.F32.PACK_AB R5, R7, R6 ;  /* 0x000000060705723e */ /* 0x000fe200000000ff */
[C---:B------:R-:W-:Y:S01]  /*7400*/  FFMA R8, R49.reuse, R53, R8 ;  /* 0x0000003531087223 */ /* 0x040fe20000000008 */
[C---:B------:R-:W-:Y:S01]  /*7410*/  FFMA R9, R49.reuse, R54, R9 ;  /* 0x0000003631097223 */ /* 0x040fe20000000009 */
[----:B------:R-:W-:Y:S01]  /*7420*/  FFMA R10, R49, R55, R10 ;  /* 0x00000037310a7223 */ /* 0x000fe2000000000a */
[C---:B------:R-:W-:Y:S01]  /*7430*/  FMUL R11, R47.reuse, R11 ;  /* 0x0000000b2f0b7220 */ /* 0x040fe20000400000 */
[C---:B------:R-:W-:Y:S01]  /*7440*/  FMUL R0, R47.reuse, R12 ;  /* 0x0000000c2f007220 */ /* 0x040fe20000400000 */
[----:B------:R-:W-:Y:S01]  /*7450*/  FMUL R2, R47, R13 ;  /* 0x0000000d2f027220 */ /* 0x000fe20000400000 */
[----:B------:R-:W-:Y:S01]  /*7460*/  F2FP.F16.F32.PACK_AB R6, R9, R8 ;  /* 0x000000080906723e */ /* 0x000fe200000000ff */
[C---:B------:R-:W-:Y:S01]  /*7470*/  FFMA R11, R49.reuse, R56, R11 ;  /* 0x00000038310b7223 */ /* 0x040fe2000000000b */
[C---:B------:R-:W-:Y:S01]  /*7480*/  FFMA R0, R49.reuse, R57, R0 ;  /* 0x0000003931007223 */ /* 0x040fe20000000000 */
[----:B------:R-:W-:Y:S01]  /*7490*/  FFMA R2, R49, R58, R2 ;  /* 0x0000003a31027223 */ /* 0x000fe20000000002 */
[C---:B------:R-:W-:Y:S01]  /*74a0*/  FMUL R3, R47.reuse, R14 ;  /* 0x0000000e2f037220 */ /* 0x040fe20000400000 */
[C---:B------:R-:W-:Y:S01]  /*74b0*/  FMUL R15, R47.reuse, R15 ;  /* 0x0000000f2f0f7220 */ /* 0x040fe20000400000 */
[C---:B------:R-:W-:Y:S01]  /*74c0*/  FMUL R12, R47.reuse, R16 ;  /* 0x000000102f0c7220 */ /* 0x040fe20000400000 */
[----:B------:R-:W-:Y:S01]  /*74d0*/  FMUL R13, R47, R17 ;  /* 0x000000112f0d7220 */ /* 0x000fe20000400000 */
[----:B------:R-:W-:Y:S01]  /*74e0*/  FFMA R3, R49, R59, R3 ;  /* 0x0000003b31037223 */ /* 0x000fe20000000003 */
[----:B------:R-:W-:Y:S01]  /*74f0*/  FMUL R14, R47, R18 ;  /* 0x000000122f0e7220 */ /* 0x000fe20000400000 */
[----:B------:R-:W-:Y:S01]  /*7500*/  FFMA R15, R49, R60, R15 ;  /* 0x0000003c310f7223 */ /* 0x000fe2000000000f */
[--C-:B------:R-:W-:Y:S02]  /*7510*/  HADD2.F32 R65, -RZ, R72.reuse.H0_H0 ;  /* 0x20000048ff417230 */ /* 0x100fe40000004100 */
[----:B------:R-:W-:Y:S01]  /*7520*/  FMUL R19, R47, R19 ;  /* 0x000000132f137220 */ /* 0x000fe20000400000 */
[----:B------:R-:W-:Y:S01]  /*7530*/  F2FP.F16.F32.PACK_AB R7, R11, R10 ;  /* 0x0000000a0b07723e */ /* 0x000fe200000000ff */
[----:B------:R-:W-:Y:S01]  /*7540*/  FFMA R12, R49, R61, R12 ;  /* 0x0000003d310c7223 */ /* 0x000fe2000000000c */
[----:B------:R-:W-:Y:S02]  /*7550*/  HADD2.F32 R66, -RZ, R72.H1_H1 ;  /* 0x30000048ff427230 */ /* 0x000fe40000004100 */
[----:B------:R-:W-:Y:S01]  /*7560*/  FMUL R16, R47, R20 ;  /* 0x000000142f107220 */ /* 0x000fe20000400000 */
[----:B------:R-:W-:Y:S01]  /*7570*/  FFMA R13, R49, R62, R13 ;  /* 0x0000003e310d7223 */ /* 0x000fe2000000000d */
[----:B------:R1:W-:Y:S01]  /*7580*/  STS.128 [R103+UR8], R4 ;  /* 0x0000000467007988 */ /* 0x0003e20008000c08 */
[--C-:B------:R-:W-:Y:S02]  /*7590*/  HADD2.F32 R67, -RZ, R73.reuse.H0_H0 ;  /* 0x20000049ff437230 */ /* 0x100fe40000004100 */
[----:B------:R-:W-:Y:S01]  /*75a0*/  FMUL R17, R47, R21 ;  /* 0x000000152f117220 */ /* 0x000fe20000400000 */
[----:B------:R-:W-:Y:S01]  /*75b0*/  FFMA R14, R49, R63, R14 ;  /* 0x0000003f310e7223 */ /* 0x000fe2000000000e */
[----:B------:R-:W-:Y:S02]  /*75c0*/  HADD2.F32 R68, -RZ, R73.H1_H1 ;  /* 0x30000049ff447230 */ /* 0x000fe40000004100 */
[----:B------:R-:W-:Y:S01]  /*75d0*/  FMUL R18, R47, R22 ;  /* 0x000000162f127220 */ /* 0x000fe20000400000 */
[----:B------:R-:W-:Y:S01]  /*75e0*/  FFMA R19, R49, R64, R19 ;  /* 0x0000004031137223 */ /* 0x000fe20000000013 */
        /* <DEDUP_REMOVED lines=14> */
[----:B------:R-:W-:Y:S01]  /*76d0*/  F2FP.F16.F32.PACK_AB R8, R2, R0 ;  /* 0x000000000208723e */ /* 0x000fe200000000ff */
[----:B------:R-:W-:Y:S01]  /*76e0*/  FFMA R20, R49, R69, R20 ;  /* 0x0000004531147223 */ /* 0x000fe20000000014 */
[----:B------:R-:W-:Y:S01]  /*76f0*/  F2FP.F16.F32.PACK_AB R9, R15, R3 ;  /* 0x000000030f09723e */ /* 0x000fe200000000ff */
[----:B------:R-:W-:Y:S01]  /*7700*/  HADD2.F32 R74, -RZ, R80.H1_H1 ;  /* 0x30000050ff4a7230 */ /* 0x000fe20000004100 */
[----:B------:R-:W-:Y:S01]  /*7710*/  F2FP.F16.F32.PACK_AB R10, R13, R12 ;  /* 0x0000000c0d0a723e */ /* 0x000fe200000000ff */
[----:B------:R-:W-:Y:S01]  /*7720*/  FMUL R24, R47, R28 ;  /* 0x0000001c2f187220 */ /* 0x000fe20000400000 */
[----:B------:R-:W-:Y:S01]  /*7730*/  F2FP.F16.F32.PACK_AB R11, R19, R14 ;  /* 0x0000000e130b723e */ /* 0x000fe200000000ff */
[----:B------:R-:W-:Y:S01]  /*7740*/  FFMA R21, R49, R70, R21 ;  /* 0x0000004631157223 */ /* 0x000fe20000000015 */
[--C-:B------:R-:W-:Y:S02]  /*7750*/  HADD2.F32 R75, -RZ, R81.reuse.H0_H0 ;  /* 0x20000051ff4b7230 */ /* 0x100fe40000004100 */
[----:B------:R-:W-:Y:S01]  /*7760*/  FMUL R25, R47, R29 ;  /* 0x0000001d2f197220 */ /* 0x000fe20000400000 */
[----:B------:R-:W-:Y:S01]  /*7770*/  FFMA R22, R49, R71, R22 ;  /* 0x0000004731167223 */ /* 0x000fe20000000016 */
[----:B------:R1:W-:Y:S01]  /*7780*/  STS.128 [R111+0x10], R8 ;  /* 0x000010086f007388 */ /* 0x0003e20000000c00 */
        /* <DEDUP_REMOVED lines=28> */
[----:B------:R-:W-:Y:S02]  /*7950*/  F2FP.F16.F32.PACK_AB R27, R35, R30 ;  /* 0x0000001e231b723e */ /* 0x000fe400000000ff */
[----:B------:R-:W-:Y:S05]  /*7960*/  IADD3 R0, PT, PT, R102, R111, RZ ;  /* 0x0000006f66007210 */ /* 0x000fea0007ffe0ff */
        /* <DEDUP_REMOVED lines=9> */
[----:B------:R-:W-:Y:S02]  /*7a00*/  UIADD3 UR10, UP0, UPT, UR54, 0x680, URZ ;  /* 0x00000680360a7890 */ /* 0x000fe4000ff1e0ff */
[----:B------:R-:W-:Y:S02]  /*7a10*/  UIADD3 UR5, UPT, UPT, UR41, 0x20, URZ ;  /* 0x0000002029057890 */ /* 0x000fe4000fffe0ff */
[----:B------:R-:W-:Y:S02]  /*7a20*/  UIADD3 UR4, UPT, UPT, UR48, 0x200, UR8 ;  /* 0x0000020030047890 */ /* 0x000fe4000fffe008 */
[----:B------:R-:W-:Y:S01]  /*7a30*/  UIADD3.X UR11, UPT, UPT, URZ, UR55, URZ, UP0, !UPT ;  /* 0x00000037ff0b7290 */ /* 0x000fe200087fe4ff */
[----:B------:R-:W-:Y:S01]  /*7a40*/  UMOV UR6, UR42 ;  /* 0x0000002a00067c82 */ /* 0x000fe20008000000 */
[----:B------:R-:W-:Y:S07]  /*7a50*/  UMOV UR7, UR36 ;  /* 0x0000002400077c82 */ /* 0x000fee0008000000 */
[----:B------:R2:W-:Y:S02]  /*7a60*/  UTMASTG.3D [UR4], [UR10] ;  /* 0x000000040a0073b5 */ /* 0x0005e40008010000 */
[----:B--2---:R0:W-:Y:S02]  /*7a70*/  UTMACMDFLUSH ;  /* 0x00000000000079b7 */ /* 0x0041e40000000000 */
.L_x_123:
[----:B------:R-:W-:Y:S05]  /*7a80*/  BSYNC.RECONVERGENT B0 ;  /* 0x0000000000007941 */ /* 0x000fea0003800200 */
.L_x_122:
[----:B------:R-:W-:Y:S01]  /*7a90*/  UIADD3 UR43, UPT, UPT, UR43, 0x1, URZ ;  /* 0x000000012b2b7890 */ /* 0x000fe2000fffe0ff */
[----:B------:R-:W-:Y:S03]  /*7aa0*/  BSSY.RECONVERGENT B0, `(.L_x_124) ;  /* 0x0000008000007945 */ /* 0x000fe60003800200 */
[----:B------:R-:W-:Y:S04]  /*7ab0*/  UISETP.NE.AND UP0, UPT, UR43, 0x3, UPT ;  /* 0x000000032b00788c */ /* 0x000fe8000bf05270 */
[----:B------:R-:W-:Y:S02]  /*7ac0*/  UISETP.EQ.XOR UP1, UPT, UR40, 0x3, !UP0 ;  /* 0x000000032800788c */ /* 0x000fe4000c722a70 */
[----:B------:R-:W-:Y:S02]  /*7ad0*/  USEL UR56, UR43, URZ, UP0 ;  /* 0x000000ff2b387287 */ /* 0x000fe40008000000 */
[----:B------:R-:W-:Y:S04]  /*7ae0*/  USEL UR4, URZ, 0x1, !UP1 ;  /* 0x00000001ff047887 */ /* 0x000fe8000c800000 */
[----:B------:R-:W-:Y:S01]  /*7af0*/  ULOP3.LUT UR51, UR51, UR4, URZ, 0x3c, !UPT ;  /* 0x0000000433337292 */ /* 0x000fe2000f8e3cff */
[----:B------:R-:W-:Y:S11]  /*7b00*/  @P0 BRA `(.L_x_125) ;  /* 0x0000000000040947 */ /* 0x000ff60003800000 */
[----:B------:R-:W-:Y:S04]  /*7b10*/  DEPBAR.LE SB0, 0x1 ;  /* 0x000080400000791a */ /* 0x000fe80000000000 */
.L_x_125:
[----:B------:R-:W-:Y:S05]  /*7b20*/  BSYNC.RECONVERGENT B0 ;  /* 0x0000000000007941 */ /* 0x000fea0003800200 */
.L_x_124:
[----:B------:R-:W-:Y:S01]  /*7b30*/  BAR.SYNC.DEFER_BLOCKING 0x1, 0x80 ;  /* 0x0042000000007b1d */ /* 0x000fe20000010000 */
[----:B------:R-:W-:Y:S01]  /*7b40*/  UISETP.NE.AND UP0, UPT, UR50, -0x2, UPT ;  /* 0xfffffffe3200788c */ /* 0x000fe2000bf05270 */
[----:B------:R-:W-:Y:S08]  /*7b50*/  IADD3 R45, PT, PT, R45, 0x1, RZ ;  /* 0x000000012d2d7810 */ /* 0x000ff00007ffe0ff */
[----:B------:R-:W-:Y:S05]  /*7b60*/  BRA.U !UP0, `(.L_x_126) ;  /* 0x0000000108287547 */ /* 0x000fea000b800000 */
[----:B------:R-:W-:Y:S01]  /*7b70*/  ISETP.NE.AND P0, PT, R109, RZ, PT ;  /* 0x000000ff6d00720c */ /* 0x000fe20003f05270 */
[----:B------:R-:W-:Y:S01]  /*7b80*/  IMAD.U32 R2, RZ, RZ, UR49 ;  /* 0x00000031ff027e24 */ /* 0x000fe2000f8e00ff */
[----:B------:R-:W-:Y:S01]  /*7b90*/  UIADD3 UR49, UPT, UPT, UR49, 0x1, URZ ;  /* 0x0000000131317890 */ /* 0x000fe2000fffe0ff */
[----:B-1----:R-:W-:Y:S03]  /*7ba0*/  IMAD.U32 R0, RZ, RZ, UR37 ;  /* 0x00000025ff007e24 */ /* 0x002fe6000f8e00ff */
[----:B------:R-:W-:Y:S04]  /*7bb0*/  UISETP.NE.AND UP0, UPT, UR49, 0x3, UPT ;  /* 0x000000033100788c */ /* 0x000fe8000bf05270 */
[----:B------:R-:W-:Y:S03]  /*7bc0*/  USEL UR49, UR49, URZ, UP0 ;  /* 0x000000ff31317287 */ /* 0x000fe60008000000 */
[----:B------:R-:W-:Y:S05]  /*7bd0*/  @P0 LEA R2, R2, UR48, 0x3 ;  /* 0x0000003002020c11 */ /* 0x000fea000f8e18ff */
[----:B------:R-:W-:Y:S05]  /*7be0*/  @P0 VIADD R2, R2, 0x48 ;  /* 0x0000004802020836 */ /* 0x000fea0000000000 */
[----:B------:R-:W-:Y:S04]  /*7bf0*/  @P0 PRMT R0, R0, 0x654, R2 ;  /* 0x0000065400000816 */ /* 0x000fe80000000002 */
[----:B------:R2:W-:Y:S03]  /*7c00*/  @P0 SYNCS.ARRIVE.TRANS64.RED.A1T0 RZ, [R0+URZ], RZ ;  /* 0x000000ff00ff09a7 */ /* 0x0005e600081004ff */
.L_x_126:
[----:B------:R-:W-:Y:S01]  /*7c10*/  ISETP.NE.AND P2, PT, R105, RZ, PT ;  /* 0x000000ff6900720c */ /* 0x000fe20003f45270 */
[----:B------:R-:W-:Y:S01]  /*7c20*/  UIADD3 UR50, UPT, UPT, UR50, 0x2, URZ ;  /* 0x0000000232327890 */ /* 0x000fe2000fffe0ff */
[----:B------:R-:W-:Y:S01]  /*7c30*/  ISETP.NE.AND P0, PT, R108, 0x2, PT ;  /* 0x000000026c00780c */ /* 0x000fe20003f05270 */
[----:B------:R-:W-:Y:S01]  /*7c40*/  IMAD.IADD R15, R43, 0x1, R90 ;  /* 0x000000012b0f7824 */ /* 0x000fe200078e025a */
[----:B------:R-:W-:Y:S01]  /*7c50*/  ISETP.NE.AND P1, PT, R45, 0x4, PT ;  /* 0x000000042d00780c */ /* 0x000fe20003f25270 */
[----:B------:R-:W-:Y:S01]  /*7c60*/  IMAD.IADD R14, R44, 0x1, R91 ;  /* 0x000000012c0e7824 */ /* 0x000fe200078e025b */
[----:B------:R-:W-:Y:S02]  /*7c70*/  SEL R2, RZ, 0x1, P0 ;  /* 0x00000001ff027807 */ /* 0x000fe40000000000 */
[----:B-12---:R-:W-:Y:S02]  /*7c80*/  SEL R0, RZ, 0x1, P1 ;  /* 0x00000001ff007807 */ /* 0x006fe40000800000 */
[----:B------:R-:W-:Y:S02]  /*7c90*/  LOP3.LUT R100, R100, R2, RZ, 0x3c, !PT ;  /* 0x0000000264647212 */ /* 0x000fe400078e3cff */
[----:B------:R-:W-:Y:S02]  /*7ca0*/  LOP3.LUT R101, R101, R0, RZ, 0x3c, !PT ;  /* 0x0000000065657212 */ /* 0x000fe400078e3cff */
[----:B------:R-:W-:Y:S02]  /*7cb0*/  @P2 R2UR UR36, R99 ;  /* 0x00000000632422ca */ /* 0x000fe400000e0000 */
[----:B------:R-:W-:Y:S02]  /*7cc0*/  SEL R108, R108, RZ, P0 ;  /* 0x000000ff6c6c7207 */ /* 0x000fe40000000000 */
[----:B------:R-:W-:Y:S01]  /*7cd0*/  SEL R45, R45, RZ, P1 ;  /* 0x000000ff2d2d7207 */ /* 0x000fe20000800000 */
[----:B------:R-:W-:Y:S10]  /*7ce0*/  @P2 BRA `(.L_x_127) ;  /* 0xffffffd800082947 */ /* 0x000ff4000383ffff */
[----:B------:R-:W-:-:S09]  /*7cf0*/  UISETP.NE.AND UP0, UPT, UR53, URZ, UPT ;  /* 0x000000ff3500728c */ /* 0x000fd2000bf05270 */
[----:B------:R-:W-:Y:S05]  /*7d00*/  BRA.U !UP0, `(.L_x_128) ;  /* 0x0000000108487547 */ /* 0x000fea000b800000 */
[----:B------:R-:W1:Y:S02]  /*7d10*/  LDCU.64 UR4, c[0x0][0x890] ;  /* 0x00011200ff0477ac */ /* 0x000e640008000a00 */
[----:B-1----:R-:W-:-:S04]  /*7d20*/  UISETP.NE.U32.AND UP0, UPT, UR4, URZ, UPT ;  /* 0x000000ff0400728c */ /* 0x002fc8000bf05070 */
[----:B------:R-:W-:-:S09]  /*7d30*/  UISETP.NE.AND.EX UP0, UPT, UR5, URZ, UPT, UP0 ;  /* 0x000000ff0500728c */ /* 0x000fd2000bf05300 */
[----:B------:R-:W-:Y:S05]  /*7d40*/  BRA.U UP0, `(.L_x_129) ;  /* 0x00000001000c7547 */ /* 0x000fea000b800000 */
[----:B------:R-:W-:-:S13]  /*7d50*/  FSETP.NEU.AND P0, PT, R49, RZ, PT ;  /* 0x000000ff3100720b */ /* 0x000fda0003f0d000 */
[----:B------:R-:W-:Y:S05]  /*7d60*/  @!P0 EXIT ;  /* 0x000000000000894d */ /* 0x000fea0003800000 */
[----:B------:R-:W-:Y:S05]  /*7d70*/  BRA `(.L_x_128) ;  /* 0x00000000002c7947 */ /* 0x000fea0003800000 */
.L_x_129:
[----:B------:R-:W-:Y:S01]  /*7d80*/  ISETP.NE.AND P0, PT, R107, RZ, PT ;  /* 0x000000ff6b00720c */ /* 0x000fe20003f05270 */
[----:B------:R-:W-:-:S12]  /*7d90*/  BSSY.RECONVERGENT B0, `(.L_x_128) ;  /* 0x0000009000007945 */ /* 0x000fd80003800200 */
[----:B------:R-:W-:Y:S05]  /*7da0*/  @P0 BRA `(.L_x_130) ;  /* 0x0000000000140947 */ /* 0x000fea0003800000 */
[----:B------:R-:W1:Y:S02]  /*7db0*/  LDCU.64 UR4, c[0x0][0x888] ;  /* 0x00011100ff0477ac */ /* 0x000e640008000a00 */
[----:B-1----:R-:W-:-:S04]  /*7dc0*/  ISETP.NE.U32.AND P0, PT, RZ, UR4, PT ;  /* 0x00000004ff007c0c */ /* 0x002fc8000bf05070 */
[----:B------:R-:W-:-:S13]  /*7dd0*/  ISETP.NE.AND.EX P0, PT, RZ, UR5, PT, P0 ;  /* 0x00000005ff007c0c */ /* 0x000fda000bf05300 */
[----:B------:R-:W-:Y:S05]  /*7de0*/  @!P0 EXIT ;  /* 0x000000000000894d */ /* 0x000fea0003800000 */
[----:B------:R-:W-:Y:S05]  /*7df0*/  BRA `(.L_x_131) ;  /* 0x0000000000087947 */ /* 0x000fea0003800000 */
.L_x_130:
[----:B------:R-:W-:-:S13]  /*7e00*/  FSETP.NEU.AND P0, PT, R49, RZ, PT ;  /* 0x000000ff3100720b */ /* 0x000fda0003f0d000 */
[----:B------:R-:W-:Y:S05]  /*7e10*/  @!P0 EXIT ;  /* 0x000000000000894d */ /* 0x000fea0003800000 */
.L_x_131:
[----:B------:R-:W-:Y:S05]  /*7e20*/  BSYNC.RECONVERGENT B0 ;  /* 0x0000000000007941 */ /* 0x000fea0003800200 */
.L_x_128:
[----:B------:R-:W-:Y:S01]  /*7e30*/  ULEA UR4, UR49, UR48, 0x3 ;  /* 0x0000003031047291 */ /* 0x000fe2000f8e18ff */
[----:B------:R-:W-:-:S04]  /*7e40*/  DEPBAR.LE SB0, 0x0 ;  /* 0x000080000000791a */ /* 0x000fc80000000000 */
[----:B------:R-:W-:-:S04]  /*7e50*/  UIADD3 UR4, UPT, UPT, UR4, 0x48, URZ ;  /* 0x0000004804047890 */ /* 0x000fc8000fffe0ff */
[----:B------:R-:W-:-:S09]  /*7e60*/  UPRMT UR4, UR37, 0x654, UR4 ;  /* 0x0000065425047896 */ /* 0x000fd20008000004 */
[----:B------:R-:W-:Y:S01]  /*7e70*/  SYNCS.ARRIVE.TRANS64.RED.A1T0 RZ, [UR4], RZ ;  /* 0x000000ffffff79a7 */ /* 0x000fe20008100404 */
[----:B------:R-:W-:Y:S05]  /*7e80*/  EXIT ;  /* 0x000000000000794d */ /* 0x000fea0003800000 */
.L_x_24:
[----:B--2---:R2:W4:Y:S02]  /*7e90*/  SYNCS.PHASECHK.TRANS64.TRYWAIT P0, [R2+URZ+0xe0], R3 ;  /* 0x0000e003020075a7 */ /* 0x00452400080011ff */
[----:B----4-:R-:W-:Y:S05]  /*7ea0*/  @!P0 NANOSLEEP.SYNCS 0x989680 ;  /* 0x009896800000895d */ /* 0x010fea0003900000 */
[----:B------:R-:W4:Y:S02]  /*7eb0*/  @!P0 SYNCS.PHASECHK.TRANS64 P0, [R2+URZ+0xe0], R3 ;  /* 0x0000e003020085a7 */ /* 0x000f2400080010ff */
[----:B----4-:R-:W-:Y:S05]  /*7ec0*/  @!P0 BRA `(.L_x_24) ;  /* 0xfffffffc00f08947 */ /* 0x010fea000383ffff */
[----:B------:R-:W-:Y:S05]  /*7ed0*/  BRA `(.L_x_132) ;  /* 0xffffff98003c7947 */ /* 0x000fea000383ffff */
.L_x_27:
[----:B------:R-:W-:-:S07]  /*7ee0*/  MOV R2, UR33 ;  /* 0x0000002100027c02 */ /* 0x000fce0008000f00 */
.L_x_133:
[----:B-1----:R1:W2:Y:S02]  /*7ef0*/  SYNCS.PHASECHK.TRANS64.TRYWAIT P0, [R2+URZ+0x18], R4 ;  /* 0x00001804020075a7 */ /* 0x0022a400080011ff */
[----:B--2---:R-:W-:Y:S05]  /*7f00*/  @!P0 NANOSLEEP.SYNCS 0x989680 ;  /* 0x009896800000895d */ /* 0x004fea0003900000 */
[----:B------:R-:W2:Y:S02]  /*7f10*/  @!P0 SYNCS.PHASECHK.TRANS64 P0, [R2+URZ+0x18], R4 ;  /* 0x00001804020085a7 */ /* 0x000ea400080010ff */
[----:B--2---:R-:W-:Y:S05]  /*7f20*/  @!P0 BRA `(.L_x_133) ;  /* 0xfffffffc00f08947 */ /* 0x004fea000383ffff */
[----:B------:R-:W-:Y:S05]  /*7f30*/  BRA `(.L_x_26) ;  /* 0xffffff9800a47947 */ /* 0x000fea000383ffff */
.L_x_34:
[----:B-1----:R-:W-:-:S07]  /*7f40*/  MOV R2, UR33 ;  /* 0x0000002100027c02 */ /* 0x002fce0008000f00 */
.L_x_134:
[----:B-1----:R1:W2:Y:S02]  /*7f50*/  SYNCS.PHASECHK.TRANS64.TRYWAIT P0, [R2+URZ+0x18], R4 ;  /* 0x00001804020075a7 */ /* 0x0022a400080011ff */
[----:B--2---:R-:W-:Y:S05]  /*7f60*/  @!P0 NANOSLEEP.SYNCS 0x989680 ;  /* 0x009896800000895d */ /* 0x004fea0003900000 */
[----:B------:R-:W2:Y:S02]  /*7f70*/  @!P0 SYNCS.PHASECHK.TRANS64 P0, [R2+URZ+0x18], R4 ;  /* 0x00001804020085a7 */ /* 0x000ea400080010ff */
[----:B--2---:R-:W-:Y:S05]  /*7f80*/  @!P0 BRA `(.L_x_134) ;  /* 0xfffffffc00f08947 */ /* 0x004fea000383ffff */
[----:B------:R-:W-:Y:S05]  /*7f90*/  BRA `(.L_x_33) ;  /* 0xffffff9c00907947 */ /* 0x000fea000383ffff */
.L_x_39:
[----:B-1----:R1:W2:Y:S02]  /*7fa0*/  SYNCS.PHASECHK.TRANS64.TRYWAIT P0, [R2+URZ+0x70], R3 ;  /* 0x00007003020075a7 */ /* 0x0022a400080011ff */
[----:B--2---:R-:W-:Y:S05]  /*7fb0*/  @!P0 NANOSLEEP.SYNCS 0x989680 ;  /* 0x009896800000895d */ /* 0x004fea0003900000 */
[----:B------:R-:W2:Y:S02]  /*7fc0*/  @!P0 SYNCS.PHASECHK.TRANS64 P0, [R2+URZ+0x70], R3 ;  /* 0x00007003020085a7 */ /* 0x000ea400080010ff */
[----:B--2---:R-:W-:Y:S05]  /*7fd0*/  @!P0 BRA `(.L_x_39) ;  /* 0xfffffffc00f08947 */ /* 0x004fea000383ffff */
[----:B------:R-:W-:Y:S05]  /*7fe0*/  BRA `(.L_x_135) ;  /* 0xffffffa0005c7947 */ /* 0x000fea000383ffff */
.L_x_43:
[----:B---3--:R-:W-:-:S07]  /*7ff0*/  MOV R0, UR5 ;  /* 0x0000000500007c02 */ /* 0x008fce0008000f00 */
.L_x_136:
[----:B-1----:R1:W2:Y:S02]  /*8000*/  SYNCS.PHASECHK.TRANS64.TRYWAIT P0, [R0+URZ], R2 ;  /* 0x00000002000075a7 */ /* 0x0022a400080011ff */
[----:B--2---:R-:W-:Y:S05]  /*8010*/  @!P0 NANOSLEEP.SYNCS 0x989680 ;  /* 0x009896800000895d */ /* 0x004fea0003900000 */
[----:B------:R-:W2:Y:S02]  /*8020*/  @!P0 SYNCS.PHASECHK.TRANS64 P0, [R0+URZ], R2 ;  /* 0x00000002000085a7 */ /* 0x000ea400080010ff */
[----:B--2---:R-:W-:Y:S05]  /*8030*/  @!P0 BRA `(.L_x_136) ;  /* 0xfffffffc00f08947 */ /* 0x004fea000383ffff */
[----:B------:R-:W-:Y:S05]  /*8040*/  BRA `(.L_x_137) ;  /* 0xffffffa400cc7947 */ /* 0x000fea000383ffff */
.L_x_44:
[----:B---3--:R-:W-:-:S07]  /*8050*/  MOV R0, UR5 ;  /* 0x0000000500007c02 */ /* 0x008fce0008000f00 */
.L_x_138:
[----:B-1----:R1:W2:Y:S02]  /*8060*/  SYNCS.PHASECHK.TRANS64.TRYWAIT P0, [R0+URZ], R2 ;  /* 0x00000002000075a7 */ /* 0x0022a400080011ff */
[----:B--2---:R-:W-:Y:S05]  /*8070*/  @!P0 NANOSLEEP.SYNCS 0x989680 ;  /* 0x009896800000895d */ /* 0x004fea0003900000 */
[----:B------:R-:W2:Y:S02]  /*8080*/  @!P0 SYNCS.PHASECHK.TRANS64 P0, [R0+URZ], R2 ;  /* 0x00000002000085a7 */ /* 0x000ea400080010ff */
[----:B--2---:R-:W-:Y:S05]  /*8090*/  @!P0 BRA `(.L_x_138) ;  /* 0xfffffffc00f08947 */ /* 0x004fea000383ffff */
[----:B------:R-:W-:Y:S05]  /*80a0*/  BRA `(.L_x_139) ;  /* 0xffffffa400d87947 */ /* 0x000fea000383ffff */
.L_x_47:
[----:B-1----:R1:W2:Y:S02]  /*80b0*/  SYNCS.PHASECHK.TRANS64.TRYWAIT P0, [R0+URZ+0xd0], R4 ;  /* 0x0000d004000075a7 */ /* 0x0022a400080011ff */
[----:B--2---:R-:W-:Y:S05]  /*80c0*/  @!P0 NANOSLEEP.SYNCS 0x989680 ;  /* 0x009896800000895d */ /* 0x004fea0003900000 */
[----:B------:R-:W2:Y:S02]  /*80d0*/  @!P0 SYNCS.PHASECHK.TRANS64 P0, [R0+URZ+0xd0], R4 ;  /* 0x0000d004000085a7 */ /* 0x000ea400080010ff */
[----:B--2---:R-:W-:Y:S05]  /*80e0*/  @!P0 BRA `(.L_x_47) ;  /* 0xfffffffc00f08947 */ /* 0x004fea000383ffff */
[----:B------:R-:W-:Y:S05]  /*80f0*/  BRA `(.L_x_140) ;  /* 0xffffffa800387947 */ /* 0x000fea000383ffff */
.L_x_48:
[----:B------:R-:W-:-:S07]  /*8100*/  MOV R0, UR5 ;  /* 0x0000000500007c02 */ /* 0x000fce0008000f00 */
.L_x_141:
[----:B-1----:R1:W2:Y:S02]  /*8110*/  SYNCS.PHASECHK.TRANS64.TRYWAIT P0, [R0+URZ+0x80], R5 ;  /* 0x00008005000075a7 */ /* 0x0022a400080011ff */
[----:B--2---:R-:W-:Y:S05]  /*8120*/  @!P0 NANOSLEEP.SYNCS 0x989680 ;  /* 0x009896800000895d */ /* 0x004fea0003900000 */
[----:B------:R-:W2:Y:S02]  /*8130*/  @!P0 SYNCS.PHASECHK.TRANS64 P0, [R0+URZ+0x80], R5 ;  /* 0x00008005000085a7 */ /* 0x000ea400080010ff */
[----:B--2---:R-:W-:Y:S05]  /*8140*/  @!P0 BRA `(.L_x_141) ;  /* 0xfffffffc00f08947 */ /* 0x004fea000383ffff */
[----:B------:R-:W-:Y:S05]  /*8150*/  BRA `(.L_x_142) ;  /* 0xffffffa800487947 */ /* 0x000fea000383ffff */
.L_x_49:
[----:B-1----:R1:W2:Y:S02]  /*8160*/  SYNCS.PHASECHK.TRANS64.TRYWAIT P1, [R0+URZ+0x70], R4 ;  /* 0x00007004000075a7 */ /* 0x0022a400080211ff */
[----:B--2---:R-:W-:Y:S05]  /*8170*/  @!P1 NANOSLEEP.SYNCS 0x989680 ;  /* 0x009896800000995d */ /* 0x004fea0003900000 */
[----:B------:R-:W2:Y:S02]  /*8180*/  @!P1 SYNCS.PHASECHK.TRANS64 P1, [R0+URZ+0x70], R4 ;  /* 0x00007004000095a7 */ /* 0x000ea400080210ff */
[----:B--2---:R-:W-:Y:S05]  /*8190*/  @!P1 BRA `(.L_x_49) ;  /* 0xfffffffc00f09947 */ /* 0x004fea000383ffff */
[----:B------:R-:W-:Y:S05]  /*81a0*/  BRA `(.L_x_143) ;  /* 0xffffffa800787947 */ /* 0x000fea000383ffff */
.L_x_52:
[----:B------:R-:W-:-:S07]  /*81b0*/  MOV R0, UR5 ;  /* 0x0000000500007c02 */ /* 0x000fce0008000f00 */
.L_x_144:
[----:B-1----:R1:W2:Y:S02]  /*81c0*/  SYNCS.PHASECHK.TRANS64.TRYWAIT P0, [R0+URZ+0x80], R2 ;  /* 0x00008002000075a7 */ /* 0x0022a400080011ff */
[----:B--2---:R-:W-:Y:S05]  /*81d0*/  @!P0 NANOSLEEP.SYNCS 0x989680 ;  /* 0x009896800000895d */ /* 0x004fea0003900000 */
[----:B------:R-:W2:Y:S02]  /*81e0*/  @!P0 SYNCS.PHASECHK.TRANS64 P0, [R0+URZ+0x80], R2 ;  /* 0x00008002000085a7 */ /* 0x000ea400080010ff */
[----:B--2---:R-:W-:Y:S05]  /*81f0*/  @!P0 BRA `(.L_x_144) ;  /* 0xfffffffc00f08947 */ /* 0x004fea000383ffff */
[----:B------:R-:W-:Y:S05]  /*8200*/  BRA `(.L_x_51) ;  /* 0xffffffa800cc7947 */ /* 0x000fea000383ffff */
.L_x_61:
[----:B-1----:R-:W-:-:S04]  /*8210*/  MOV R4, UR6 ;  /* 0x0000000600047c02 */ /* 0x002fc80008000f00 */
[----:B------:R1:W2:Y:S03]  /*8220*/  SYNCS.PHASECHK.TRANS64.TRYWAIT P0, [R4+URZ+0x8], R5 ;  /* 0x00000805040075a7 */ /* 0x0002a600080011ff */
[----:B--2---:R-:W-:Y:S05]  /*8230*/  @!P0 NANOSLEEP.SYNCS 0x989680 ;  /* 0x009896800000895d */ /* 0x004fea0003900000 */
[----:B------:R-:W2:Y:S02]  /*8240*/  @!P0 SYNCS.PHASECHK.TRANS64 P0, [R4+URZ+0x8], R5 ;  /* 0x00000805040085a7 */ /* 0x000ea400080010ff */
[----:B--2---:R-:W-:Y:S05]  /*8250*/  @!P0 BRA `(.L_x_61) ;  /* 0xfffffffc00ec8947 */ /* 0x004fea000383ffff */
[----:B------:R-:W-:Y:S05]  /*8260*/  BRA `(.L_x_60) ;  /* 0xffffffac00807947 */ /* 0x000fea000383ffff */
.L_x_63:
[----:B------:R-:W-:Y:S01]  /*8270*/  BSSY B0, `(.L_x_145) ;  /* 0x0000006000007945 */ /* 0x000fe20003800000 */
[----:B------:R-:W-:-:S07]  /*8280*/  MOV R15, 0xffffffff ;  /* 0xffffffff000f7802 */ /* 0x000fce0000000f00 */
[----:B-1---5:R-:W-:Y:S05]  /*8290*/  WARPSYNC.COLLECTIVE R15, `(.L_x_146) ;  /* 0x000000000f0c7348 */ /* 0x022fea0003c00000 */
[----:B------:R-:W-:Y:S02]  /*82a0*/  ELECT P6, UR79, PT ;  /* 0x00000000004f782f */ /* 0x000fe400038c0000 */
[----:B------:R-:W-:Y:S01]  /*82b0*/  MOV R14, UR79 ;  /* 0x0000004f000e7c02 */ /* 0x000fe20008000f00 */
[----:B-1---5:R-:W-:Y:S10]  /*82c0*/  ENDCOLLECTIVE ;  /* 0x000000000000791b */ /* 0x022ff40003800000 */
.L_x_146:
[----:B------:R-:W-:Y:S05]  /*82d0*/  BSYNC B0 ;  /* 0x0000000000007941 */ /* 0x000fea0003800000 */
.L_x_145:
[----:B------:R-:W-:Y:S05]  /*82e0*/  BRA `(.L_x_147) ;  /* 0xffffffac00b07947 */ /* 0x000fea000383ffff */
.L_x_65:
[----:B-1----:R-:W-:-:S04]  /*82f0*/  MOV R2, UR6 ;  /* 0x0000000600027c02 */ /* 0x002fc80008000f00 */
[----:B------:R1:W2:Y:S03]  /*8300*/  SYNCS.PHASECHK.TRANS64.TRYWAIT P0, [R2+URZ+0x8], R3 ;  /* 0x00000803020075a7 */ /* 0x0002a600080011ff */
[----:B--2---:R-:W-:Y:S05]  /*8310*/  @!P0 NANOSLEEP.SYNCS 0x989680 ;  /* 0x009896800000895d */ /* 0x004fea0003900000 */
[----:B------:R-:W2:Y:S02]  /*8320*/  @!P0 SYNCS.PHASECHK.TRANS64 P0, [R2+URZ+0x8], R3 ;  /* 0x00000803020085a7 */ /* 0x000ea400080010ff */
[----:B--2---:R-:W-:Y:S05]  /*8330*/  @!P0 BRA `(.L_x_65) ;  /* 0xfffffffc00ec8947 */ /* 0x004fea000383ffff */
[----:B------:R-:W-:Y:S05]  /*8340*/  BRA `(.L_x_64) ;  /* 0xffffffac00b47947 */ /* 0x000fea000383ffff */
.L_x_66:
[----:B-1----:R1:W2:Y:S02]  /*8350*/  SYNCS.PHASECHK.TRANS64.TRYWAIT P0, [R0+URZ+0x70], R4 ;  /* 0x00007004000075a7 */ /* 0x0022a400080011ff */
[----:B--2---:R-:W-:Y:S05]  /*8360*/  @!P0 NANOSLEEP.SYNCS 0x989680 ;  /* 0x009896800000895d */ /* 0x004fea0003900000 */
[----:B------:R-:W2:Y:S02]  /*8370*/  @!P0 SYNCS.PHASECHK.TRANS64 P0, [R0+URZ+0x70], R4 ;  /* 0x00007004000085a7 */ /* 0x000ea400080010ff */
[----:B--2---:R-:W-:Y:S05]  /*8380*/  @!P0 BRA `(.L_x_66) ;  /* 0xfffffffc00f08947 */ /* 0x004fea000383ffff */
[----:B------:R-:W-:Y:S05]  /*8390*/  BRA `(.L_x_148) ;  /* 0xffffffb000c07947 */ /* 0x000fea000383ffff */
.L_x_68:
[----:B------:R-:W-:-:S07]  /*83a0*/  MOV R0, UR8 ;  /* 0x0000000800007c02 */ /* 0x000fce0008000f00 */
.L_x_149:
[----:B-1----:R1:W2:Y:S02]  /*83b0*/  SYNCS.PHASECHK.TRANS64.TRYWAIT P0, [R0+URZ+0xb0], R4 ;  /* 0x0000b004000075a7 */ /* 0x0022a400080011ff */
[----:B--2---:R-:W-:Y:S05]  /*83c0*/  @!P0 NANOSLEEP.SYNCS 0x989680 ;  /* 0x009896800000895d */ /* 0x004fea0003900000 */
[----:B------:R-:W2:Y:S02]  /*83d0*/  @!P0 SYNCS.PHASECHK.TRANS64 P0, [R0+URZ+0xb0], R4 ;  /* 0x0000b004000085a7 */ /* 0x000ea400080010ff */
[----:B--2---:R-:W-:Y:S05]  /*83e0*/  @!P0 BRA `(.L_x_149) ;  /* 0xfffffffc00f08947 */ /* 0x004fea000383ffff */
[----:B------:R-:W-:Y:S05]  /*83f0*/  BRA `(.L_x_150) ;  /* 0xffffffb4000c7947 */ /* 0x000fea000383ffff */
.L_x_71:
[----:B------:R-:W-:Y:S07]  /*8400*/  MOV R0, UR14 ;  /* 0x0000000e00007c02 */ /* 0x000fee0008000f00 */
.L_x_151:
[----:B-1----:R1:W2:Y:S02]  /*8410*/  SYNCS.PHASECHK.TRANS64.TRYWAIT P0, [R0+URZ], R4 ;  /* 0x00000004000075a7 */ /* 0x0022a400080011ff */
[----:B--2---:R-:W-:Y:S05]  /*8420*/  @!P0 NANOSLEEP.SYNCS 0x989680 ;  /* 0x009896800000895d */ /* 0x004fea0003900000 */
[----:B------:R-:W2:Y:S02]  /*8430*/  @!P0 SYNCS.PHASECHK.TRANS64 P0, [R0+URZ], R4 ;  /* 0x00000004000085a7 */ /* 0x000ea400080010ff */
[----:B--2---:R-:W-:Y:S05]  /*8440*/  @!P0 BRA `(.L_x_151) ;  /* 0xfffffffc00f08947 */ /* 0x004fea000383ffff */
[----:B------:R-:W-:Y:S05]  /*8450*/  BRA `(.L_x_70) ;  /* 0xffffffb400207947 */ /* 0x000fea000383ffff */
.L_x_75:
[----:B-1----:R-:W-:-:S07]  /*8460*/  MOV R0, UR8 ;  /* 0x0000000800007c02 */ /* 0x002fce0008000f00 */
.L_x_152:
[----:B-1----:R1:W2:Y:S02]  /*8470*/  SYNCS.PHASECHK.TRANS64.TRYWAIT P0, [R0+URZ], R2 ;  /* 0x00000002000075a7 */ /* 0x0022a400080011ff */
[----:B--2---:R-:W-:Y:S05]  /*8480*/  @!P0 NANOSLEEP.SYNCS 0x989680 ;  /* 0x009896800000895d */ /* 0x004fea0003900000 */
[----:B------:R-:W2:Y:S02]  /*8490*/  @!P0 SYNCS.PHASECHK.TRANS64 P0, [R0+URZ], R2 ;  /* 0x00000002000085a7 */ /* 0x000ea400080010ff */
[----:B--2---:R-:W-:Y:S05]  /*84a0*/  @!P0 BRA `(.L_x_152) ;  /* 0xfffffffc00f08947 */ /* 0x004fea000383ffff */
[----:B------:R-:W-:Y:S05]  /*84b0*/  BRA `(.L_x_153) ;  /* 0xffffffb800647947 */ /* 0x000fea000383ffff */
.L_x_76:
[----:B------:R-:W-:-:S07]  /*84c0*/  MOV R0, UR8 ;  /* 0x0000000800007c02 */ /* 0x000fce0008000f00 */
.L_x_154:
[----:B-1----:R1:W2:Y:S02]  /*84d0*/  SYNCS.PHASECHK.TRANS64.TRYWAIT P0, [R0+URZ], R3 ;  /* 0x00000003000075a7 */ /* 0x0022a400080011ff */
[----:B--2---:R-:W-:Y:S05]  /*84e0*/  @!P0 NANOSLEEP.SYNCS 0x989680 ;  /* 0x009896800000895d */ /* 0x004fea0003900000 */
[----:B------:R-:W2:Y:S02]  /*84f0*/  @!P0 SYNCS.PHASECHK.TRANS64 P0, [R0+URZ], R3 ;  /* 0x00000003000085a7 */ /* 0x000ea400080010ff */
[----:B--2---:R-:W-:Y:S05]  /*8500*/  @!P0 BRA `(.L_x_154) ;  /* 0xfffffffc00f08947 */ /* 0x004fea000383ffff */
[----:B------:R-:W-:Y:S05]  /*8510*/  BRA `(.L_x_155) ;  /* 0xffffffb800707947 */ /* 0x000fea000383ffff */
.L_x_77:
[----:B------:R-:W-:-:S07]  /*8520*/  MOV R0, UR8 ;  /* 0x0000000800007c02 */ /* 0x000fce0008000f00 */
.L_x_156:
[----:B-1----:R1:W2:Y:S02]  /*8530*/  SYNCS.PHASECHK.TRANS64.TRYWAIT P0, [R0+URZ], R3 ;  /* 0x00000003000075a7 */ /* 0x0022a400080011ff */
[----:B--2---:R-:W-:Y:S05]  /*8540*/  @!P0 NANOSLEEP.SYNCS 0x989680 ;  /* 0x009896800000895d */ /* 0x004fea0003900000 */
[----:B------:R-:W2:Y:S02]  /*8550*/  @!P0 SYNCS.PHASECHK.TRANS64 P0, [R0+URZ], R3 ;  /* 0x00000003000085a7 */ /* 0x000ea400080010ff */
[----:B--2---:R-:W-:Y:S05]  /*8560*/  @!P0 BRA `(.L_x_156) ;  /* 0xfffffffc00f08947 */ /* 0x004fea000383ffff */
[----:B------:R-:W-:Y:S05]  /*8570*/  BRA `(.L_x_157) ;  /* 0xffffffb8007c7947 */ /* 0x000fea000383ffff */
.L_x_80:
[----:B------:R-:W-:-:S07]  /*8580*/  MOV R0, UR7 ;  /* 0x0000000700007c02 */ /* 0x000fce0008000f00 */
.L_x_158:
[----:B-1----:R1:W2:Y:S02]  /*8590*/  SYNCS.PHASECHK.TRANS64.TRYWAIT P1, [R0+URZ+0xf0], R2 ;  /* 0x0000f002000075a7 */ /* 0x0022a400080211ff */
[----:B--2---:R-:W-:Y:S05]  /*85a0*/  @!P1 NANOSLEEP.SYNCS 0x989680 ;  /* 0x009896800000995d */ /* 0x004fea0003900000 */
[----:B------:R-:W2:Y:S02]  /*85b0*/  @!P1 SYNCS.PHASECHK.TRANS64 P1, [R0+URZ+0xf0], R2 ;  /* 0x0000f002000095a7 */ /* 0x000ea400080210ff */
[----:B--2---:R-:W-:Y:S05]  /*85c0*/  @!P1 BRA `(.L_x_158) ;  /* 0xfffffffc00f09947 */ /* 0x004fea000383ffff */
[----:B------:R-:W-:Y:S05]  /*85d0*/  BRA `(.L_x_159) ;  /* 0xffffffb800c87947 */ /* 0x000fea000383ffff */
.L_x_85:
[----:B--2---:R2:W4:Y:S02]  /*85e0*/  SYNCS.PHASECHK.TRANS64.TRYWAIT P0, [R0+URZ+0x70], R2 ;  /* 0x00007002000075a7 */ /* 0x00452400080011ff */
[----:B----4-:R-:W-:Y:S05]  /*85f0*/  @!P0 NANOSLEEP.SYNCS 0x989680 ;  /* 0x009896800000895d */ /* 0x010fea0003900000 */
[----:B------:R-:W4:Y:S02]  /*8600*/  @!P0 SYNCS.PHASECHK.TRANS64 P0, [R0+URZ+0x70], R2 ;  /* 0x00007002000085a7 */ /* 0x000f2400080010ff */
[----:B----4-:R-:W-:Y:S05]  /*8610*/  @!P0 BRA `(.L_x_85) ;  /* 0xfffffffc00f08947 */ /* 0x010fea000383ffff */
[----:B------:R-:W-:Y:S05]  /*8620*/  BRA `(.L_x_160) ;  /* 0xffffffbc00cc7947 */ /* 0x000fea000383ffff */
.L_x_88:
[----:B------:R-:W-:Y:S07]  /*8630*/  MOV R0, UR6 ;  /* 0x0000000600007c02 */ /* 0x000fee0008000f00 */
.L_x_161:
[----:B--2---:R2:W4:Y:S02]  /*8640*/  SYNCS.PHASECHK.TRANS64.TRYWAIT P0, [R0+URZ+0x68], R2 ;  /* 0x00006802000075a7 */ /* 0x00452400080011ff */
[----:B----4-:R-:W-:Y:S05]  /*8650*/  @!P0 NANOSLEEP.SYNCS 0x989680 ;  /* 0x009896800000895d */ /* 0x010fea0003900000 */
[----:B------:R-:W4:Y:S02]  /*8660*/  @!P0 SYNCS.PHASECHK.TRANS64 P0, [R0+URZ+0x68], R2 ;  /* 0x00006802000085a7 */ /* 0x000f2400080010ff */
[----:B----4-:R-:W-:Y:S05]  /*8670*/  @!P0 BRA `(.L_x_161) ;  /* 0xfffffffc00f08947 */ /* 0x010fea000383ffff */
[----:B------:R-:W-:Y:S05]  /*8680*/  BRA `(.L_x_87) ;  /* 0xffffffc000ac7947 */ /* 0x000fea000383ffff */
.L_x_91:
[----:B------:R-:W-:Y:S07]  /*8690*/  MOV R0, UR15 ;  /* 0x0000000f00007c02 */ /* 0x000fee0008000f00 */
.L_x_162:
[----:B-1----:R1:W2:Y:S02]  /*86a0*/  SYNCS.PHASECHK.TRANS64.TRYWAIT P0, [R0+URZ+0x48], R9 ;  /* 0x00004809000075a7 */ /* 0x0022a400080011ff */
[----:B--2---:R-:W-:Y:S05]  /*86b0*/  @!P0 NANOSLEEP.SYNCS 0x989680 ;  /* 0x009896800000895d */ /* 0x004fea0003900000 */
[----:B------:R-:W2:Y:S02]  /*86c0*/  @!P0 SYNCS.PHASECHK.TRANS64 P0, [R0+URZ+0x48], R9 ;  /* 0x00004809000085a7 */ /* 0x000ea400080010ff */
[----:B--2---:R-:W-:Y:S05]  /*86d0*/  @!P0 BRA `(.L_x_162) ;  /* 0xfffffffc00f08947 */ /* 0x004fea000383ffff */
[----:B------:R-:W-:Y:S05]  /*86e0*/  BRA `(.L_x_163) ;  /* 0xffffffc400247947 */ /* 0x000fea000383ffff */
.L_x_92:
[----:B------:R-:W-:Y:S07]  /*86f0*/  MOV R0, UR13 ;  /* 0x0000000d00007c02 */ /* 0x000fee0008000f00 */
.L_x_164:
[----:B-1----:R1:W2:Y:S02]  /*8700*/  SYNCS.PHASECHK.TRANS64.TRYWAIT P0, [R0+URZ+0x48], R14 ;  /* 0x0000480e000075a7 */ /* 0x0022a400080011ff */
[----:B--2---:R-:W-:Y:S05]  /*8710*/  @!P0 NANOSLEEP.SYNCS 0x989680 ;  /* 0x009896800000895d */ /* 0x004fea0003900000 */
[----:B------:R-:W2:Y:S02]  /*8720*/  @!P0 SYNCS.PHASECHK.TRANS64 P0, [R0+URZ+0x48], R14 ;  /* 0x0000480e000085a7 */ /* 0x000ea400080010ff */
[----:B--2---:R-:W-:Y:S05]  /*8730*/  @!P0 BRA `(.L_x_164) ;  /* 0xfffffffc00f08947 */ /* 0x004fea000383ffff */
[----:B------:R-:W-:Y:S05]  /*8740*/  BRA `(.L_x_165) ;  /* 0xffffffc400c47947 */ /* 0x000fea000383ffff */
.L_x_94:
[----:B------:R-:W-:-:S07]  /*8750*/  MOV R0, UR4 ;  /* 0x0000000400007c02 */ /* 0x000fce0008000f00 */
.L_x_166:
[----:B-1----:R1:W4:Y:S02]  /*8760*/  SYNCS.PHASECHK.TRANS64.TRYWAIT P0, [R0+URZ], R2 ;  /* 0x00000002000075a7 */ /* 0x00232400080011ff */
[----:B----4-:R-:W-:Y:S05]  /*8770*/  @!P0 NANOSLEEP.SYNCS 0x989680 ;  /* 0x009896800000895d */ /* 0x010fea0003900000 */
[----:B------:R-:W4:Y:S02]  /*8780*/  @!P0 SYNCS.PHASECHK.TRANS64 P0, [R0+URZ], R2 ;  /* 0x00000002000085a7 */ /* 0x000f2400080010ff */
[----:B----4-:R-:W-:Y:S05]  /*8790*/  @!P0 BRA `(.L_x_166) ;  /* 0xfffffffc00f08947 */ /* 0x010fea000383ffff */
[----:B------:R-:W-:Y:S05]  /*87a0*/  BRA `(.L_x_167) ;  /* 0xffffffc800507947 */ /* 0x000fea000383ffff */
.L_x_95:
[----:B------:R-:W-:-:S07]  /*87b0*/  MOV R0, UR4 ;  /* 0x0000000400007c02 */ /* 0x000fce0008000f00 */
.L_x_168:
[----:B-1----:R1:W4:Y:S02]  /*87c0*/  SYNCS.PHASECHK.TRANS64.TRYWAIT P0, [R0+URZ], R2 ;  /* 0x00000002000075a7 */ /* 0x00232400080011ff */
[----:B----4-:R-:W-:Y:S05]  /*87d0*/  @!P0 NANOSLEEP.SYNCS 0x989680 ;  /* 0x009896800000895d */ /* 0x010fea0003900000 */
[----:B------:R-:W4:Y:S02]  /*87e0*/  @!P0 SYNCS.PHASECHK.TRANS64 P0, [R0+URZ], R2 ;  /* 0x00000002000085a7 */ /* 0x000f2400080010ff */
[----:B----4-:R-:W-:Y:S05]  /*87f0*/  @!P0 BRA `(.L_x_168) ;  /* 0xfffffffc00f08947 */ /* 0x010fea000383ffff */
[----:B------:R-:W-:Y:S05]  /*8800*/  BRA `(.L_x_169) ;  /* 0xffffffc8005c7947 */ /* 0x000fea000383ffff */
.L_x_97:
[----:B--2---:R2:W4:Y:S02]  /*8810*/  SYNCS.PHASECHK.TRANS64.TRYWAIT P0, [R0+URZ+0x70], R2 ;  /* 0x00007002000075a7 */ /* 0x00452400080011ff */
[----:B----4-:R-:W-:Y:S05]  /*8820*/  @!P0 NANOSLEEP.SYNCS 0x989680 ;  /* 0x009896800000895d */ /* 0x010fea0003900000 */
[----:B------:R-:W4:Y:S02]  /*8830*/  @!P0 SYNCS.PHASECHK.TRANS64 P0, [R0+URZ+0x70], R2 ;  /* 0x00007002000085a7 */ /* 0x000f2400080010ff */
[----:B----4-:R-:W-:Y:S05]  /*8840*/  @!P0 BRA `(.L_x_97) ;  /* 0xfffffffc00f08947 */ /* 0x010fea000383ffff */
[----:B------:R-:W-:Y:S05]  /*8850*/  BRA `(.L_x_170) ;  /* 0xffffffcc00407947 */ /* 0x000fea000383ffff */
.L_x_107:
[----:B-1----:R1:W3:Y:S02]  /*8860*/  SYNCS.PHASECHK.TRANS64.TRYWAIT P1, [R0+URZ+0x30], R3 ;  /* 0x00003003000075a7 */ /* 0x0022e400080211ff */
[----:B---3--:R-:W-:Y:S05]  /*8870*/  @!P1 NANOSLEEP.SYNCS 0x989680 ;  /* 0x009896800000995d */ /* 0x008fea0003900000 */
[----:B------:R-:W3:Y:S02]  /*8880*/  @!P1 SYNCS.PHASECHK.TRANS64 P1, [R0+URZ+0x30], R3 ;  /* 0x00003003000095a7 */ /* 0x000ee400080210ff */
[----:B---3--:R-:W-:Y:S05]  /*8890*/  @!P1 BRA `(.L_x_107) ;  /* 0xfffffffc00f09947 */ /* 0x008fea000383ffff */
[----:B------:R-:W-:Y:S05]  /*88a0*/  BRA `(.L_x_106) ;  /* 0xffffffd800707947 */ /* 0x000fea000383ffff */
.L_x_109:
[----:B-1----:R1:W4:Y:S02]  /*88b0*/  SYNCS.PHASECHK.TRANS64.TRYWAIT P0, [R106+URZ+0x90], R2 ;  /* 0x000090026a0075a7 */ /* 0x00232400080011ff */
[----:B----4-:R-:W-:Y:S05]  /*88c0*/  @!P0 NANOSLEEP.SYNCS 0x989680 ;  /* 0x009896800000895d */ /* 0x010fea0003900000 */
[----:B------:R-:W4:Y:S02]  /*88d0*/  @!P0 SYNCS.PHASECHK.TRANS64 P0, [R106+URZ+0x90], R2 ;  /* 0x000090026a0085a7 */ /* 0x000f2400080010ff */
[----:B----4-:R-:W-:Y:S05]  /*88e0*/  @!P0 BRA `(.L_x_109) ;  /* 0xfffffffc00f08947 */ /* 0x010fea000383ffff */
[----:B------:R-:W-:Y:S05]  /*88f0*/  BRA `(.L_x_108) ;  /* 0xffffffd800a87947 */ /* 0x000fea000383ffff */
.L_x_120:
[----:B--2---:R2:W4:Y:S02]  /*8900*/  SYNCS.PHASECHK.TRANS64.TRYWAIT P0, [R2+URZ+0x30], R71 ;  /* 0x00003047020075a7 */ /* 0x00452400080011ff */
[----:B----4-:R-:W-:Y:S05]  /*8910*/  @!P0 NANOSLEEP.SYNCS 0x989680 ;  /* 0x009896800000895d */ /* 0x010fea0003900000 */
[----:B------:R-:W4:Y:S02]  /*8920*/  @!P0 SYNCS.PHASECHK.TRANS64 P0, [R2+URZ+0x30], R71 ;  /* 0x00003047020085a7 */ /* 0x000f2400080010ff */
[----:B----4-:R-:W-:Y:S05]  /*8930*/  @!P0 BRA `(.L_x_120) ;  /* 0xfffffffc00f08947 */ /* 0x010fea000383ffff */
[----:B------:R-:W-:Y:S05]  /*8940*/  BRA `(.L_x_119) ;  /* 0xffffffe400907947 */ /* 0x000fea000383ffff */
        .weak           $__internal_0_$__cuda_sm10x_tcgen05_guardrail_trap_col_being_dealloced_not_returned_by_alloc
        .type           $__internal_0_$__cuda_sm10x_tcgen05_guardrail_trap_col_being_dealloced_not_returned_by_alloc,@function
        .size           $__internal_0_$__cuda_sm10x_tcgen05_guardrail_trap_col_being_dealloced_not_returned_by_alloc,($__internal_1_$__cuda_sm10x_tcgen05_guardrail_trap_phase_invalid_during_alloc - $__internal_0_$__cuda_sm10x_tcgen05_guardrail_trap_col_being_dealloced_not_returned_by_alloc)
$__internal_0_$__cuda_sm10x_tcgen05_guardrail_trap_col_being_dealloced_not_returned_by_alloc:
[----:B------:R-:W-:Y:S05]  /*8950*/  BPT.TRAP 0x1 ;  /* 0x000000040000795c */ /* 0x000fea0000300000 */
[----:B------:R-:W-:-:S04]  /*8960*/  HFMA2 R3, -RZ, RZ, 0, 0 ;  /* 0x00000000ff037431 */ /* 0x000fc800000001ff */
[----:B------:R-:W-:Y:S05]  /*8970*/  RET.REL.NODEC R2 `(_ZN7cutlass13device_kernelINS_4gemm6kernel13GemmUniversalIN4cute5tupleIJiiiiEEENS1_10collective13CollectiveMmaINS1_35MainloopSm100TmaUmmaWarpSpecializedILi3ELi2ELi4ENS5_IJNS4_1CILi2EEENSA_ILi1EEESC_EEEEENS5_IJNSA_ILi256EEENSA_ILi64EEENSA_ILi128EEEEEENS_6half_tENS5_IJlSC_lEEESJ_SK_NS4_8TiledMMAINS4_8MMA_AtomIJNS4_26SM100_MMA_F16BF16_2x1SM_SSISJ_SJ_fLi256ELi64ELNS4_4UMMA5MajorE0ELSP_0ELNSO_7ScaleInE0ELSQ_0EEEEEENS4_6LayoutINS5_IJSC_SC_SC_EEENS5_IJNSA_ILi0EEESV_SV_EEEEENS5_IJNS4_10UnderscoreESY_SY_EEEEENS4_18SM100_TMA_2SM_LOADENS4_14ComposedLayoutINS4_7SwizzleILi3ELi4ELi3EEENS4_18smem_ptr_flag_bitsILi16EEENST_INS5_IJNSA_ILi8EEESG_EEENS5_IJSG_SC_EEEEEEEvNS4_8identityES11_S1B_vS1C_EENS_8epilogue10collective18CollectiveEpilogueINS1E_23Sm100TmaWarpSpecializedILi3ELi2ELi32ELb1ELb0EEEJNS5_IJSH_SG_SH_EEENS5_IJNST_ISH_SC_EENST_INSA_ILi32EEESC_EEEEESJ_SK_SJ_SK_NS1E_6fusion15FusionCallbacksIS1I_NS1O_17LinearCombinationISJ_fSJ_fLNS_15FloatRoundStyleE2EEES1J_S1N_JEEENS4_5SM1004TMEM4LOAD26SM100_TMEM_LOAD_32dp32b32xENS4_13SM90_TMA_LOADENS12_INS13_ILi2ELi4ELi3EEES16_NST_INS5_IJS17_S1L_EEENS5_IJS1L_SC_EEEEEEENS4_39AutoVectorizingCopyWithAssumedAlignmentILi128EEENS4_14SM90_TMA_STOREES23_S25_S25_EEEvvEEEEvNT_6ParamsE) ;  /* 0xffffff7402a07950 */ /* 0x000fea0003c3ffff */
        .weak           $__internal_1_$__cuda_sm10x_tcgen05_guardrail_trap_phase_invalid_during_alloc
        .type           $__internal_1_$__cuda_sm10x_tcgen05_guardrail_trap_phase_invalid_during_alloc,@function
        .size           $__internal_1_$__cuda_sm10x_tcgen05_guardrail_trap_phase_invalid_during_alloc,($__internal_2_$__cuda_sm10x_tcgen05_guardrail_trap_unallocated_columns_being_dealloced - $__internal_1_$__cuda_sm10x_tcgen05_guardrail_trap_phase_invalid_during_alloc)
$__internal_1_$__cuda_sm10x_tcgen05_guardrail_trap_phase_invalid_during_alloc:
[----:B------:R-:W-:Y:S05]  /*8980*/  BPT.TRAP 0x1 ;  /* 0x000000040000795c */ /* 0x000fea0000300000 */
[----:B------:R-:W-:-:S04]  /*8990*/  MOV R3, 0x0 ;  /* 0x0000000000037802 */ /* 0x000fc80000000f00 */
[----:B------:R-:W-:Y:S05]  /*89a0*/  RET.REL.NODEC R2 `(_ZN7cutlass13device_kernelINS_4gemm6kernel13GemmUniversalIN4cute5tupleIJiiiiEEENS1_10collective13CollectiveMmaINS1_35MainloopSm100TmaUmmaWarpSpecializedILi3ELi2ELi4ENS5_IJNS4_1CILi2EEENSA_ILi1EEESC_EEEEENS5_IJNSA_ILi256EEENSA_ILi64EEENSA_ILi128EEEEEENS_6half_tENS5_IJlSC_lEEESJ_SK_NS4_8TiledMMAINS4_8MMA_AtomIJNS4_26SM100_MMA_F16BF16_2x1SM_SSISJ_SJ_fLi256ELi64ELNS4_4UMMA5MajorE0ELSP_0ELNSO_7ScaleInE0ELSQ_0EEEEEENS4_6LayoutINS5_IJSC_SC_SC_EEENS5_IJNSA_ILi0EEESV_SV_EEEEENS5_IJNS4_10UnderscoreESY_SY_EEEEENS4_18SM100_TMA_2SM_LOADENS4_14ComposedLayoutINS4_7SwizzleILi3ELi4ELi3EEENS4_18smem_ptr_flag_bitsILi16EEENST_INS5_IJNSA_ILi8EEESG_EEENS5_IJSG_SC_EEEEEEEvNS4_8identityES11_S1B_vS1C_EENS_8epilogue10collective18CollectiveEpilogueINS1E_23Sm100TmaWarpSpecializedILi3ELi2ELi32ELb1ELb0EEEJNS5_IJSH_SG_SH_EEENS5_IJNST_ISH_SC_EENST_INSA_ILi32EEESC_EEEEESJ_SK_SJ_SK_NS1E_6fusion15FusionCallbacksIS1I_NS1O_17LinearCombinationISJ_fSJ_fLNS_15FloatRoundStyleE2EEES1J_S1N_JEEENS4_5SM1004TMEM4LOAD26SM100_TMEM_LOAD_32dp32b32xENS4_13SM90_TMA_LOADENS12_INS13_ILi2ELi4ELi3EEES16_NST_INS5_IJS17_S1L_EEENS5_IJS1L_SC_EEEEEEENS4_39AutoVectorizingCopyWithAssumedAlignmentILi128EEENS4_14SM90_TMA_STOREES23_S25_S25_EEEvvEEEEvNT_6ParamsE) ;  /* 0xffffff7402947950 */ /* 0x000fea0003c3ffff */
        .weak           $__internal_2_$__cuda_sm10x_tcgen05_guardrail_trap_unallocated_columns_being_dealloced
        .type           $__internal_2_$__cuda_sm10x_tcgen05_guardrail_trap_unallocated_columns_being_dealloced,@function
        .size           $__internal_2_$__cuda_sm10x_tcgen05_guardrail_trap_unallocated_columns_being_dealloced,(.L_x_172 - $__internal_2_$__cuda_sm10x_tcgen05_guardrail_trap_unallocated_columns_being_dealloced)
$__internal_2_$__cuda_sm10x_tcgen05_guardrail_trap_unallocated_columns_being_dealloced:
[----:B------:R-:W-:Y:S05]  /*89b0*/  BPT.TRAP 0x1 ;  /* 0x000000040000795c */ /* 0x000fea0000300000 */
[----:B------:R-:W-:-:S04]  /*89c0*/  HFMA2 R3, -RZ, RZ, 0, 0 ;  /* 0x00000000ff037431 */ /* 0x000fc800000001ff */
[----:B------:R-:W-:Y:S05]  /*89d0*/  RET.REL.NODEC R2 `(_ZN7cutlass13device_kernelINS_4gemm6kernel13GemmUniversalIN4cute5tupleIJiiiiEEENS1_10collective13CollectiveMmaINS1_35MainloopSm100TmaUmmaWarpSpecializedILi3ELi2ELi4ENS5_IJNS4_1CILi2EEENSA_ILi1EEESC_EEEEENS5_IJNSA_ILi256EEENSA_ILi64EEENSA_ILi128EEEEEENS_6half_tENS5_IJlSC_lEEESJ_SK_NS4_8TiledMMAINS4_8MMA_AtomIJNS4_26SM100_MMA_F16BF16_2x1SM_SSISJ_SJ_fLi256ELi64ELNS4_4UMMA5MajorE0ELSP_0ELNSO_7ScaleInE0ELSQ_0EEEEEENS4_6LayoutINS5_IJSC_SC_SC_EEENS5_IJNSA_ILi0EEESV_SV_EEEEENS5_IJNS4_10UnderscoreESY_SY_EEEEENS4_18SM100_TMA_2SM_LOADENS4_14ComposedLayoutINS4_7SwizzleILi3ELi4ELi3EEENS4_18smem_ptr_flag_bitsILi16EEENST_INS5_IJNSA_ILi8EEESG_EEENS5_IJSG_SC_EEEEEEEvNS4_8identityES11_S1B_vS1C_EENS_8epilogue10collective18CollectiveEpilogueINS1E_23Sm100TmaWarpSpecializedILi3ELi2ELi32ELb1ELb0EEEJNS5_IJSH_SG_SH_EEENS5_IJNST_ISH_SC_EENST_INSA_ILi32EEESC_EEEEESJ_SK_SJ_SK_NS1E_6fusion15FusionCallbacksIS1I_NS1O_17LinearCombinationISJ_fSJ_fLNS_15FloatRoundStyleE2EEES1J_S1N_JEEENS4_5SM1004TMEM4LOAD26SM100_TMEM_LOAD_32dp32b32xENS4_13SM90_TMA_LOADENS12_INS13_ILi2ELi4ELi3EEES16_NST_INS5_IJS17_S1L_EEENS5_IJS1L_SC_EEEEEEENS4_39AutoVectorizingCopyWithAssumedAlignmentILi128EEENS4_14SM90_TMA_STOREES23_S25_S25_EEEvvEEEEvNT_6ParamsE) ;  /* 0xffffff7402887950 */ /* 0x000fea0003c3ffff */
.L_x_171:
[----:B------:R-:W-:-:S00]  /*89e0*/  BRA `(.L_x_171) ;  /* 0xfffffffc00fc7947 */ /* 0x000fc0000383ffff */
[----:B------:R-:W-:-:S00]  /*89f0*/  NOP ;  /* 0x0000000000007918 */ /* 0x000fc00000000000 */
        /* <DEDUP_REMOVED lines=8> */
.L_x_172:


//--------------------- .nv.global.init           --------------------------
	.section	.nv.global.init,"aw",@progbits
.nv.global.init:
	.type		$str$27,@object
	.size		$str$27,($str$28 - $str$27)
$str$27:
        /*0000*/ 	.byte	0x28, 0x61, 0x64, 0x64, 0x72, 0x65, 0x73, 0x73, 0x20, 0x26, 0x20, 0x6d, 0x61, 0x73, 0x6b, 0x29
        /*0010*/ 	.byte	0x20, 0x3d, 0x3d, 0x20, 0x30, 0x00
	.type		$str$28,@object
	.size		$str$28,($str$26 - $str$28)
$str$28:
        /*0016*/ 	.byte	0x2f, 0x74, 0x6d, 0x70, 0x2f, 0x63, 0x75, 0x74, 0x6c, 0x61, 0x73, 0x73, 0x5f, 0x73, 0x77, 0x65
        /*0026*/ 	.byte	0x65, 0x70, 0x5f, 0x73, 0x72, 0x63, 0x2f, 0x69, 0x6e, 0x63, 0x6c, 0x75, 0x64, 0x65, 0x2f, 0x63
        /*0036*/ 	.byte	0x75, 0x74, 0x65, 0x2f, 0x70, 0x6f, 0x69, 0x6e, 0x74, 0x65, 0x72, 0x5f, 0x66, 0x6c, 0x61, 0x67
        /*0046*/ 	.byte	0x67, 0x65, 0x64, 0x2e, 0x68, 0x70, 0x70, 0x00
	.type		$str$26,@object
	.size		$str$26,($str$25 - $str$26)
$str$26:
        /*004e*/ 	.byte	0x2f, 0x74, 0x6d, 0x70, 0x2f, 0x63, 0x75, 0x74, 0x6c, 0x61, 0x73, 0x73, 0x5f, 0x73, 0x77, 0x65
        /*005e*/ 	.byte	0x65, 0x70, 0x5f, 0x73, 0x72, 0x63, 0x2f, 0x69, 0x6e, 0x63, 0x6c, 0x75, 0x64, 0x65, 0x2f, 0x63
        /*006e*/ 	.byte	0x75, 0x74, 0x65, 0x2f, 0x61, 0x74, 0x6f, 0x6d, 0x2f, 0x63, 0x6f, 0x70, 0x79, 0x5f, 0x74, 0x72
        /*007e*/ 	.byte	0x61, 0x69, 0x74, 0x73, 0x5f, 0x73, 0x6d, 0x31, 0x30, 0x30, 0x2e, 0x68, 0x70, 0x70, 0x00
	.type		$str$25,@object
	.size		$str$25,(__unnamed_1 - $str$25)
$str$25:
        /*008d*/ 	.byte	0x28, 0x28, 0x75, 0x69, 0x6e, 0x74, 0x33, 0x32, 0x5f, 0x74, 0x28, 0x74, 0x68, 0x72, 0x65, 0x61
        /*009d*/ 	.byte	0x64, 0x49, 0x64, 0x78, 0x2e, 0x78, 0x29, 0x20, 0x2f, 0x20, 0x33, 0x32, 0x29, 0x20, 0x25, 0x20
        /*00ad*/ 	.byte	0x34, 0x29, 0x20, 0x3d, 0x3d, 0x20, 0x28, 0x28, 0x28, 0x74, 0x6d, 0x65, 0x6d, 0x5f, 0x61, 0x64
        /*00bd*/ 	.byte	0x64, 0x72, 0x20, 0x3e, 0x3e, 0x20, 0x31, 0x36, 0x29, 0x20, 0x2f, 0x20, 0x33, 0x32, 0x29, 0x20
        /*00cd*/ 	.byte	0x25, 0x20, 0x34, 0x29, 0x00
	.type		__unnamed_1,@object
	.size		__unnamed_1,(__unnamed_2 - __unnamed_1)
__unnamed_1:
        /*00d2*/ 	.byte	0x61, 0x75, 0x74, 0x6f, 0x20, 0x63, 0x75, 0x74, 0x65, 0x3a, 0x3a, 0x61, 0x73, 0x5f, 0x70, 0x6f
        /* <DEDUP_REMOVED lines=24> */
        /*0262*/ 	.byte	0x3e, 0x3e, 0x3e, 0x3e, 0x5d, 0x00
	.type		__unnamed_2,@object
	.size		__unnamed_2,(.L_2 - __unnamed_2)
__unnamed_2:
        /* <DEDUP_REMOVED lines=42> */
        /*0508*/ 	.byte	0x3e, 0x3e, 0x5d, 0x00
.L_2:


//--------------------- .nv.shared._ZN7cutlass13device_kernelINS_4gemm6kernel13GemmUniversalIN4cute5tupleIJiiiiEEENS1_10collective13CollectiveMmaINS1_35MainloopSm100TmaUmmaWarpSpecializedILi3ELi2ELi4ENS5_IJNS4_1CILi2EEENSA_ILi1EEESC_EEEEENS5_IJNSA_ILi256EEENSA_ILi64EEENSA_ILi128EEEEEENS_6half_tENS5_IJlSC_lEEESJ_SK_NS4_8TiledMMAINS4_8MMA_AtomIJNS4_26SM100_MMA_F16BF16_2x1SM_SSISJ_SJ_fLi256ELi64ELNS4_4UMMA5MajorE0ELSP_0ELNSO_7ScaleInE0ELSQ_0EEEEEENS4_6LayoutINS5_IJSC_SC_SC_EEENS5_IJNSA_ILi0EEESV_SV_EEEEENS5_IJNS4_10UnderscoreESY_SY_EEEEENS4_18SM100_TMA_2SM_LOADENS4_14ComposedLayoutINS4_7SwizzleILi3ELi4ELi3EEENS4_18smem_ptr_flag_bitsILi16EEENST_INS5_IJNSA_ILi8EEESG_EEENS5_IJSG_SC_EEEEEEEvNS4_8identityES11_S1B_vS1C_EENS_8epilogue10collective18CollectiveEpilogueINS1E_23Sm100TmaWarpSpecializedILi3ELi2ELi32ELb1ELb0EEEJNS5_IJSH_SG_SH_EEENS5_IJNST_ISH_SC_EENST_INSA_ILi32EEESC_EEEEESJ_SK_SJ_SK_NS1E_6fusion15FusionCallbacksIS1I_NS1O_17LinearCombinationISJ_fSJ_fLNS_15FloatRoundStyleE2EEES1J_S1N_JEEENS4_5SM1004TMEM4LOAD26SM100_TMEM_LOAD_32dp32b32xENS4_13SM90_TMA_LOADENS12_INS13_ILi2ELi4ELi3EEES16_NST_INS5_IJS17_S1L_EEENS5_IJS1L_SC_EEEEEEENS4_39AutoVectorizingCopyWithAssumedAlignmentILi128EEENS4_14SM90_TMA_STOREES23_S25_S25_EEEvvEEEEvNT_6ParamsE --------------------------
	.section	.nv.shared._ZN7cutlass13device_kernelINS_4gemm6kernel13GemmUniversalIN4cute5tupleIJiiiiEEENS1_10collective13CollectiveMmaINS1_35MainloopSm100TmaUmmaWarpSpecializedILi3ELi2ELi4ENS5_IJNS4_1CILi2EEENSA_ILi1EEESC_EEEEENS5_IJNSA_ILi256EEENSA_ILi64EEENSA_ILi128EEEEEENS_6half_tENS5_IJlSC_lEEESJ_SK_NS4_8TiledMMAINS4_8MMA_AtomIJNS4_26SM100_MMA_F16BF16_2x1SM_SSISJ_SJ_fLi256ELi64ELNS4_4UMMA5MajorE0ELSP_0ELNSO_7ScaleInE0ELSQ_0EEEEEENS4_6LayoutINS5_IJSC_SC_SC_EEENS5_IJNSA_ILi0EEESV_SV_EEEEENS5_IJNS4_10UnderscoreESY_SY_EEEEENS4_18SM100_TMA_2SM_LOADENS4_14ComposedLayoutINS4_7SwizzleILi3ELi4ELi3EEENS4_18smem_ptr_flag_bitsILi16EEENST_INS5_IJNSA_ILi8EEESG_EEENS5_IJSG_SC_EEEEEEEvNS4_8identityES11_S1B_vS1C_EENS_8epilogue10collective18CollectiveEpilogueINS1E_23Sm100TmaWarpSpecializedILi3ELi2ELi32ELb1ELb0EEEJNS5_IJSH_SG_SH_EEENS5_IJNST_ISH_SC_EENST_INSA_ILi32EEESC_EEEEESJ_SK_SJ_SK_NS1E_6fusion15FusionCallbacksIS1I_NS1O_17LinearCombinationISJ_fSJ_fLNS_15FloatRoundStyleE2EEES1J_S1N_JEEENS4_5SM1004TMEM4LOAD26SM100_TMEM_LOAD_32dp32b32xENS4_13SM90_TMA_LOADENS12_INS13_ILi2ELi4ELi3EEES16_NST_INS5_IJS17_S1L_EEENS5_IJS1L_SC_EEEEEEENS4_39AutoVectorizingCopyWithAssumedAlignmentILi128EEENS4_14SM90_TMA_STOREES23_S25_S25_EEEvvEEEEvNT_6ParamsE,"aw",@nobits
	.sectionflags	@""
	.align	16
	.zero		1024


//--------------------- .nv.shared.reserved.0     --------------------------
	.section	.nv.shared.reserved.0,"aw",@nobits
	.weak		__nv_reservedSMEM_offset_0_alias
	.size		__nv_reservedSMEM_offset_0_alias, 0, 64
	.other		__nv_reservedSMEM_offset_0_alias,@"STO_CUDA_RESERVED_SHARED STV_DEFAULT"
__nv_reservedSMEM_offset_0_alias:
	.zero		0
.nv.shared.reserved.0:
	.zero		64
	.weak		__nv_reservedSMEM_tcgen05_partition
	.type		__nv_reservedSMEM_tcgen05_partition,@object
	.size		__nv_reservedSMEM_tcgen05_partition,(.L_0 - __nv_reservedSMEM_tcgen05_partition)
__nv_reservedSMEM_tcgen05_partition:
	.zero		32
.L_0:


//--------------------- .nv.global                --------------------------
	.section	.nv.global,"aw",@nobits
.nv.global:
	.type		_ZN39_INTERNAL_fd8aa63d_4_k_cu_8a239a5b_65794cute1_E,@object
	.size		_ZN39_INTERNAL_fd8aa63d_4_k_cu_8a239a5b_65794cute1_E,(_ZN39_INTERNAL_fd8aa63d_4_k_cu_8a239a5b_65794cuda3std3__45__cpo6cbeginE - _ZN39_INTERNAL_fd8aa63d_4_k_cu_8a239a5b_65794cute1_E)
_ZN39_INTERNAL_fd8aa63d_4_k_cu_8a239a5b_65794cute1_E:
	.zero		1
	.type		_ZN39_INTERNAL_fd8aa63d_4_k_cu_8a239a5b_65794cuda3std3__45__cpo6cbeginE,@object
	.size		_ZN39_INTERNAL_fd8aa63d_4_k_cu_8a239a5b_65794cuda3std3__45__cpo6cbeginE,(_ZN39_INTERNAL_fd8aa63d_4_k_cu_8a239a5b_65794cuda3std3__48in_placeE - _ZN39_INTERNAL_fd8aa63d_4_k_cu_8a239a5b_65794cuda3std3__45__cpo6cbeginE)
_ZN39_INTERNAL_fd8aa63d_4_k_cu_8a239a5b_65794cuda3std3__45__cpo6cbeginE:
	.zero		1
	.type		_ZN39_INTERNAL_fd8aa63d_4_k_cu_8a239a5b_65794cuda3std3__48in_placeE,@object
	.size		_ZN39_INTERNAL_fd8aa63d_4_k_cu_8a239a5b_65794cuda3std3__48in_placeE,(_ZN39_INTERNAL_fd8aa63d_4_k_cu_8a239a5b_65794cuda3std6ranges3__45__cpo9iter_moveE - _ZN39_INTERNAL_fd8aa63d_4_k_cu_8a239a5b_65794cuda3std3__48in_placeE)
_ZN39_INTERNAL_fd8aa63d_4_k_cu_8a239a5b_65794cuda3std3__48in_placeE:
	.zero		1
	.type		_ZN39_INTERNAL_fd8aa63d_4_k_cu_8a239a5b_65794cuda3std6ranges3__45__cpo9iter_moveE,@object
	.size		_ZN39_INTERNAL_fd8aa63d_4_k_cu_8a239a5b_65794cuda3std6ranges3__45__cpo9iter_moveE,(_ZN39_INTERNAL_fd8aa63d_4_k_cu_8a239a5b_65794cuda3std3__45__cpo5beginE - _ZN39_INTERNAL_fd8aa63d_4_k_cu_8a239a5b_65794cuda3std6ranges3__45__cpo9iter_moveE)
_ZN39_INTERNAL_fd8aa63d_4_k_cu_8a239a5b_65794cuda3std6ranges3__45__cpo9iter_moveE:
	.zero		1
	.type		_ZN39_INTERNAL_fd8aa63d_4_k_cu_8a239a5b_65794cuda3std3__45__cpo5beginE,@object
	.size		_ZN39_INTERNAL_fd8aa63d_4_k_cu_8a239a5b_65794cuda3std3__45__cpo5beginE,(_ZN39_INTERNAL_fd8aa63d_4_k_cu_8a239a5b_65794cuda3std3__441_GLOBAL__N__fd8aa63d_4_k_cu_8a239a5b_65796ignoreE - _ZN39_INTERNAL_fd8aa63d_4_k_cu_8a239a5b_65794cuda3std3__45__cpo5beginE)
_ZN39_INTERNAL_fd8aa63d_4_k_cu_8a239a5b_65794cuda3std3__45__cpo5beginE:
	.zero		1
	.type		_ZN39_INTERNAL_fd8aa63d_4_k_cu_8a239a5b_65794cuda3std3__441_GLOBAL__N__fd8aa63d_4_k_cu_8a239a5b_65796ignoreE,@object
	.size		_ZN39_INTERNAL_fd8aa63d_4_k_cu_8a239a5b_65794cuda3std3__441_GLOBAL__N__fd8aa63d_4_k_cu_8a239a5b_65796ignoreE,(_ZN39_INTERNAL_fd8aa63d_4_k_cu_8a239a5b_65794cute7productE - _ZN39_INTERNAL_fd8aa63d_4_k_cu_8a239a5b_65794cuda3std3__441_GLOBAL__N__fd8aa63d_4_k_cu_8a239a5b_65796ignoreE)
_ZN39_INTERNAL_fd8aa63d_4_k_cu_8a239a5b_65794cuda3std3__441_GLOBAL__N__fd8aa63d_4_k_cu_8a239a5b_65796ignoreE:
	.zero		1
	.type		_ZN39_INTERNAL_fd8aa63d_4_k_cu_8a239a5b_65794cute7productE,@object
	.size		_ZN39_INTERNAL_fd8aa63d_4_k_cu_8a239a5b_65794cute7productE,(_ZN39_INTERNAL_fd8aa63d_4_k_cu_8a239a5b_65794cuda3std3__45__cpo3endE - _ZN39_INTERNAL_fd8aa63d_4_k_cu_8a239a5b_65794cute7productE)
_ZN39_INTERNAL_fd8aa63d_4_k_cu_8a239a5b_65794cute7productE:
	.zero		1
	.type		_ZN39_INTERNAL_fd8aa63d_4_k_cu_8a239a5b_65794cuda3std3__45__cpo3endE,@object
	.size		_ZN39_INTERNAL_fd8aa63d_4_k_cu_8a239a5b_65794cuda3std3__45__cpo3endE,(_ZN39_INTERNAL_fd8aa63d_4_k_cu_8a239a5b_65794cuda3std3__419piecewise_constructE - _ZN39_INTERNAL_fd8aa63d_4_k_cu_8a239a5b_65794cuda3std3__45__cpo3endE)
_ZN39_INTERNAL_fd8aa63d_4_k_cu_8a239a5b_65794cuda3std3__45__cpo3endE:
	.zero		1
	.type		_ZN39_INTERNAL_fd8aa63d_4_k_cu_8a239a5b_65794cuda3std3__419piecewise_constructE,@object
	.size		_ZN39_INTERNAL_fd8aa63d_4_k_cu_8a239a5b_65794cuda3std3__419piecewise_constructE,(_ZN39_INTERNAL_fd8aa63d_4_k_cu_8a239a5b_65794cuda3std3__45__cpo4cendE - _ZN39_INTERNAL_fd8aa63d_4_k_cu_8a239a5b_65794cuda3std3__419piecewise_constructE)
_ZN39_INTERNAL_fd8aa63d_4_k_cu_8a239a5b_65794cuda3std3__419piecewise_constructE:
	.zero		1
	.type		_ZN39_INTERNAL_fd8aa63d_4_k_cu_8a239a5b_65794cuda3std3__45__cpo4cendE,@object
	.size		_ZN39_INTERNAL_fd8aa63d_4_k_cu_8a239a5b_65794cuda3std3__45__cpo4cendE,(_ZN39_INTERNAL_fd8aa63d_4_k_cu_8a239a5b_65794cuda3std6ranges3__45__cpo4swapE - _ZN39_INTERNAL_fd8aa63d_4_k_cu_8a239a5b_65794cuda3std3__45__cpo4cendE)
_ZN39_INTERNAL_fd8aa63d_4_k_cu_8a239a5b_65794cuda3std3__45__cpo4cendE:
	.zero		1
	.type		_ZN39_INTERNAL_fd8aa63d_4_k_cu_8a239a5b_65794cuda3std6ranges3__45__cpo4swapE,@object
	.size		_ZN39_INTERNAL_fd8aa63d_4_k_cu_8a239a5b_65794cuda3std6ranges3__45__cpo4swapE,(.L_10 - _ZN39_INTERNAL_fd8aa63d_4_k_cu_8a239a5b_65794cuda3std6ranges3__45__cpo4swapE)
_ZN39_INTERNAL_fd8aa63d_4_k_cu_8a239a5b_65794cuda3std6ranges3__45__cpo4swapE:
	.zero		1
.L_10:


//--------------------- .nv.constant0._ZN7cutlass13device_kernelINS_4gemm6kernel13GemmUniversalIN4cute5tupleIJiiiiEEENS1_10collective13CollectiveMmaINS1_35MainloopSm100TmaUmmaWarpSpecializedILi3ELi2ELi4ENS5_IJNS4_1CILi2EEENSA_ILi1EEESC_EEEEENS5_IJNSA_ILi256EEENSA_ILi64EEENSA_ILi128EEEEEENS_6half_tENS5_IJlSC_lEEESJ_SK_NS4_8TiledMMAINS4_8MMA_AtomIJNS4_26SM100_MMA_F16BF16_2x1SM_SSISJ_SJ_fLi256ELi64ELNS4_4UMMA5MajorE0ELSP_0ELNSO_7ScaleInE0ELSQ_0EEEEEENS4_6LayoutINS5_IJSC_SC_SC_EEENS5_IJNSA_ILi0EEESV_SV_EEEEENS5_IJNS4_10UnderscoreESY_SY_EEEEENS4_18SM100_TMA_2SM_LOADENS4_14ComposedLayoutINS4_7SwizzleILi3ELi4ELi3EEENS4_18smem_ptr_flag_bitsILi16EEENST_INS5_IJNSA_ILi8EEESG_EEENS5_IJSG_SC_EEEEEEEvNS4_8identityES11_S1B_vS1C_EENS_8epilogue10collective18CollectiveEpilogueINS1E_23Sm100TmaWarpSpecializedILi3ELi2ELi32ELb1ELb0EEEJNS5_IJSH_SG_SH_EEENS5_IJNST_ISH_SC_EENST_INSA_ILi32EEESC_EEEEESJ_SK_SJ_SK_NS1E_6fusion15FusionCallbacksIS1I_NS1O_17LinearCombinationISJ_fSJ_fLNS_15FloatRoundStyleE2EEES1J_S1N_JEEENS4_5SM1004TMEM4LOAD26SM100_TMEM_LOAD_32dp32b32xENS4_13SM90_TMA_LOADENS12_INS13_ILi2ELi4ELi3EEES16_NST_INS5_IJS17_S1L_EEENS5_IJS1L_SC_EEEEEEENS4_39AutoVectorizingCopyWithAssumedAlignmentILi128EEENS4_14SM90_TMA_STOREES23_S25_S25_EEEvvEEEEvNT_6ParamsE --------------------------
	.section	.nv.constant0._ZN7cutlass13device_kernelINS_4gemm6kernel13GemmUniversalIN4cute5tupleIJiiiiEEENS1_10collective13CollectiveMmaINS1_35MainloopSm100TmaUmmaWarpSpecializedILi3ELi2ELi4ENS5_IJNS4_1CILi2EEENSA_ILi1EEESC_EEEEENS5_IJNSA_ILi256EEENSA_ILi64EEENSA_ILi128EEEEEENS_6half_tENS5_IJlSC_lEEESJ_SK_NS4_8TiledMMAINS4_8MMA_AtomIJNS4_26SM100_MMA_F16BF16_2x1SM_SSISJ_SJ_fLi256ELi64ELNS4_4UMMA5MajorE0ELSP_0ELNSO_7ScaleInE0ELSQ_0EEEEEENS4_6LayoutINS5_IJSC_SC_SC_EEENS5_IJNSA_ILi0EEESV_SV_EEEEENS5_IJNS4_10UnderscoreESY_SY_EEEEENS4_18SM100_TMA_2SM_LOADENS4_14ComposedLayoutINS4_7SwizzleILi3ELi4ELi3EEENS4_18smem_ptr_flag_bitsILi16EEENST_INS5_IJNSA_ILi8EEESG_EEENS5_IJSG_SC_EEEEEEEvNS4_8identityES11_S1B_vS1C_EENS_8epilogue10collective18CollectiveEpilogueINS1E_23Sm100TmaWarpSpecializedILi3ELi2ELi32ELb1ELb0EEEJNS5_IJSH_SG_SH_EEENS5_IJNST_ISH_SC_EENST_INSA_ILi32EEESC_EEEEESJ_SK_SJ_SK_NS1E_6fusion15FusionCallbacksIS1I_NS1O_17LinearCombinationISJ_fSJ_fLNS_15FloatRoundStyleE2EEES1J_S1N_JEEENS4_5SM1004TMEM4LOAD26SM100_TMEM_LOAD_32dp32b32xENS4_13SM90_TMA_LOADENS12_INS13_ILi2ELi4ELi3EEES16_NST_INS5_IJS17_S1L_EEENS5_IJS1L_SC_EEEEEEENS4_39AutoVectorizingCopyWithAssumedAlignmentILi128EEENS4_14SM90_TMA_STOREES23_S25_S25_EEEvvEEEEvNT_6ParamsE,"a",@progbits
	.sectionflags	@""
	.align	4
.nv.constant0._ZN7cutlass13device_kernelINS_4gemm6kernel13GemmUniversalIN4cute5tupleIJiiiiEEENS1_10collective13CollectiveMmaINS1_35MainloopSm100TmaUmmaWarpSpecializedILi3ELi2ELi4ENS5_IJNS4_1CILi2EEENSA_ILi1EEESC_EEEEENS5_IJNSA_ILi256EEENSA_ILi64EEENSA_ILi128EEEEEENS_6half_tENS5_IJlSC_lEEESJ_SK_NS4_8TiledMMAINS4_8MMA_AtomIJNS4_26SM100_MMA_F16BF16_2x1SM_SSISJ_SJ_fLi256ELi64ELNS4_4UMMA5MajorE0ELSP_0ELNSO_7ScaleInE0ELSQ_0EEEEEENS4_6LayoutINS5_IJSC_SC_SC_EEENS5_IJNSA_ILi0EEESV_SV_EEEEENS5_IJNS4_10UnderscoreESY_SY_EEEEENS4_18SM100_TMA_2SM_LOADENS4_14ComposedLayoutINS4_7SwizzleILi3ELi4ELi3EEENS4_18smem_ptr_flag_bitsILi16EEENST_INS5_IJNSA_ILi8EEESG_EEENS5_IJSG_SC_EEEEEEEvNS4_8identityES11_S1B_vS1C_EENS_8epilogue10collective18CollectiveEpilogueINS1E_23Sm100TmaWarpSpecializedILi3ELi2ELi32ELb1ELb0EEEJNS5_IJSH_SG_SH_EEENS5_IJNST_ISH_SC_EENST_INSA_ILi32EEESC_EEEEESJ_SK_SJ_SK_NS1E_6fusion15FusionCallbacksIS1I_NS1O_17LinearCombinationISJ_fSJ_fLNS_15FloatRoundStyleE2EEES1J_S1N_JEEENS4_5SM1004TMEM4LOAD26SM100_TMEM_LOAD_32dp32b32xENS4_13SM90_TMA_LOADENS12_INS13_ILi2ELi4ELi3EEES16_NST_INS5_IJS17_S1L_EEENS5_IJS1L_SC_EEEEEEENS4_39AutoVectorizingCopyWithAssumedAlignmentILi128EEENS4_14SM90_TMA_STOREES23_S25_S25_EEEvvEEEEvNT_6ParamsE:
	.zero		2944


//--------------------- SYMBOLS --------------------------

	.type		.nv.reservedSmem.offset0,@object
	.size		.nv.reservedSmem.offset0,0x4
	.type		.nv.reservedSmem.cap,@object
	.size		.nv.reservedSmem.cap,0x4
	.type		__assertfail,@function
